//
// Generated by NVIDIA NVVM Compiler
//
// Compiler Build ID: CL-36424714
// Cuda compilation tools, release 13.0, V13.0.88
// Based on NVVM 20.0.0
//

.version 9.0
.target sm_100
.address_size 64

	// .globl	_Z30find_passwords_optimized_multiPKhS0_S0_iP13FoundPasswordPiPKii
.const .align 8 .u64 total_passwords = 56800235584;
.const .align 1 .b8 charset[63] = {97, 98, 99, 100, 101, 102, 103, 104, 105, 106, 107, 108, 109, 110, 111, 112, 113, 114, 115, 116, 117, 118, 119, 120, 121, 122, 65, 66, 67, 68, 69, 70, 71, 72, 73, 74, 75, 76, 77, 78, 79, 80, 81, 82, 83, 84, 85, 86, 87, 88, 89, 90, 48, 49, 50, 51, 52, 53, 54, 55, 56, 57};
.const .align 8 .f64 reciprocal = 0d3F90842108421084;
// _ZZ30find_passwords_optimized_multiPKhS0_S0_iP13FoundPasswordPiPKiiE11shared_salt has been demoted

.visible .entry _Z30find_passwords_optimized_multiPKhS0_S0_iP13FoundPasswordPiPKii(
	.param .u64 .ptr .align 1 _Z30find_passwords_optimized_multiPKhS0_S0_iP13FoundPasswordPiPKii_param_0,
	.param .u64 .ptr .align 1 _Z30find_passwords_optimized_multiPKhS0_S0_iP13FoundPasswordPiPKii_param_1,
	.param .u64 .ptr .align 1 _Z30find_passwords_optimized_multiPKhS0_S0_iP13FoundPasswordPiPKii_param_2,
	.param .u32 _Z30find_passwords_optimized_multiPKhS0_S0_iP13FoundPasswordPiPKii_param_3,
	.param .u64 .ptr .align 1 _Z30find_passwords_optimized_multiPKhS0_S0_iP13FoundPasswordPiPKii_param_4,
	.param .u64 .ptr .align 1 _Z30find_passwords_optimized_multiPKhS0_S0_iP13FoundPasswordPiPKii_param_5,
	.param .u64 .ptr .align 1 _Z30find_passwords_optimized_multiPKhS0_S0_iP13FoundPasswordPiPKii_param_6,
	.param .u32 _Z30find_passwords_optimized_multiPKhS0_S0_iP13FoundPasswordPiPKii_param_7
)
{
	.reg .pred 	%p<139>;
	.reg .b16 	%rs<150>;
	.reg .b32 	%r<3176>;
	.reg .b64 	%rd<65>;
	.reg .b64 	%fd<12>;
	// demoted variable
	.shared .align 1 .b8 _ZZ30find_passwords_optimized_multiPKhS0_S0_iP13FoundPasswordPiPKiiE11shared_salt[8];
	ld.param.u64 	%rd9, [_Z30find_passwords_optimized_multiPKhS0_S0_iP13FoundPasswordPiPKii_param_1];
	ld.param.u32 	%r24, [_Z30find_passwords_optimized_multiPKhS0_S0_iP13FoundPasswordPiPKii_param_3];
	ld.param.u64 	%rd10, [_Z30find_passwords_optimized_multiPKhS0_S0_iP13FoundPasswordPiPKii_param_6];
	cvta.to.global.u64 	%rd1, %rd9;
	cvta.to.global.u64 	%rd2, %rd10;
	add.s32 	%r1, %r24, -1;
	mov.b32 	%r3172, 0;
	mov.u32 	%r3, %tid.x;
	mov.u32 	%r28, _ZZ30find_passwords_optimized_multiPKhS0_S0_iP13FoundPasswordPiPKiiE11shared_salt;
	add.s32 	%r29, %r28, %r3;
	mov.u32 	%r84, %ctaid.x;
	mov.u64 	%rd19, charset;
	ld.const.f64 	%fd2, [reciprocal];
$L__BB0_1:
	setp.gt.u32 	%p2, %r3, 7;
	@%p2 bra 	$L__BB0_3;
	ld.param.u64 	%rd62, [_Z30find_passwords_optimized_multiPKhS0_S0_iP13FoundPasswordPiPKii_param_0];
	shl.b32 	%r26, %r3172, 3;
	add.s32 	%r27, %r26, %r3;
	cvt.u64.u32 	%rd11, %r27;
	cvta.to.global.u64 	%rd12, %rd62;
	add.s64 	%rd13, %rd12, %rd11;
	ld.global.nc.u8 	%rs65, [%rd13];
	cvt.u16.u8 	%rs66, %rs65;
	st.shared.u8 	[%r29], %rs66;
$L__BB0_3:
	mov.u32 	%r85, %ntid.x;
	mad.lo.s32 	%r86, %r84, %r85, %r3;
	cvt.u64.u32 	%rd64, %r86;
	bar.sync 	0;
	ld.shared.u8 	%r87, [_ZZ30find_passwords_optimized_multiPKhS0_S0_iP13FoundPasswordPiPKiiE11shared_salt+7];
	ld.shared.u8 	%rs67, [_ZZ30find_passwords_optimized_multiPKhS0_S0_iP13FoundPasswordPiPKiiE11shared_salt];
	ld.shared.u8 	%r88, [_ZZ30find_passwords_optimized_multiPKhS0_S0_iP13FoundPasswordPiPKiiE11shared_salt+1];
	ld.shared.u8 	%r89, [_ZZ30find_passwords_optimized_multiPKhS0_S0_iP13FoundPasswordPiPKiiE11shared_salt+3];
	ld.shared.u8 	%rs68, [_ZZ30find_passwords_optimized_multiPKhS0_S0_iP13FoundPasswordPiPKiiE11shared_salt+4];
	ld.shared.u8 	%r90, [_ZZ30find_passwords_optimized_multiPKhS0_S0_iP13FoundPasswordPiPKiiE11shared_salt+5];
	mul.wide.u16 	%r91, %rs67, 256;
	or.b32  	%r4, %r91, %r88;
	ld.shared.u8 	%r92, [_ZZ30find_passwords_optimized_multiPKhS0_S0_iP13FoundPasswordPiPKiiE11shared_salt+2];
	shl.b32 	%r93, %r92, 24;
	shl.b32 	%r94, %r89, 16;
	or.b32  	%r95, %r94, %r93;
	mul.wide.u16 	%r96, %rs68, 256;
	or.b32  	%r97, %r95, %r96;
	or.b32  	%r40, %r97, %r90;
	ld.shared.u8 	%r98, [_ZZ30find_passwords_optimized_multiPKhS0_S0_iP13FoundPasswordPiPKiiE11shared_salt+6];
	shl.b32 	%r99, %r98, 24;
	shl.b32 	%r100, %r87, 16;
	or.b32  	%r101, %r99, %r100;
	or.b32  	%r52, %r101, 32768;
	mov.b32 	%r58, 0;
	mov.b32 	%r44, 17;
	// begin inline asm
	shf.r.wrap.b32 %r30, %r58, %r58, %r44;
	// end inline asm
	mov.b32 	%r47, 19;
	// begin inline asm
	shf.r.wrap.b32 %r33, %r58, %r58, %r47;
	// end inline asm
	xor.b32  	%r5, %r30, %r33;
	mov.b32 	%r62, 7;
	// begin inline asm
	shf.r.wrap.b32 %r36, %r40, %r40, %r62;
	// end inline asm
	mov.b32 	%r65, 18;
	// begin inline asm
	shf.r.wrap.b32 %r39, %r40, %r40, %r65;
	// end inline asm
	shr.u32 	%r102, %r40, 3;
	xor.b32  	%r103, %r102, %r36;
	xor.b32  	%r104, %r103, %r39;
	mov.b32 	%r64, 112;
	// begin inline asm
	shf.r.wrap.b32 %r42, %r64, %r64, %r44;
	// end inline asm
	// begin inline asm
	shf.r.wrap.b32 %r45, %r64, %r64, %r47;
	// end inline asm
	xor.b32  	%r105, %r42, %r45;
	add.s32 	%r6, %r104, %r105;
	// begin inline asm
	shf.r.wrap.b32 %r48, %r52, %r52, %r62;
	// end inline asm
	// begin inline asm
	shf.r.wrap.b32 %r51, %r52, %r52, %r65;
	// end inline asm
	shr.u32 	%r106, %r52, 3;
	xor.b32  	%r107, %r106, %r48;
	xor.b32  	%r108, %r107, %r51;
	add.s32 	%r7, %r40, %r108;
	// begin inline asm
	shf.r.wrap.b32 %r54, %r58, %r58, %r62;
	// end inline asm
	// begin inline asm
	shf.r.wrap.b32 %r57, %r58, %r58, %r65;
	// end inline asm
	xor.b32  	%r8, %r54, %r57;
	add.s32 	%r9, %r52, %r8;
	// begin inline asm
	shf.r.wrap.b32 %r60, %r64, %r64, %r62;
	// end inline asm
	// begin inline asm
	shf.r.wrap.b32 %r63, %r64, %r64, %r65;
	// end inline asm
	xor.b32  	%r109, %r60, %r63;
	xor.b32  	%r10, %r109, 14;
	mov.b32 	%r73, 1359893119;
	mov.b32 	%r68, 6;
	// begin inline asm
	shf.r.wrap.b32 %r66, %r73, %r73, %r68;
	// end inline asm
	mov.b32 	%r71, 11;
	// begin inline asm
	shf.r.wrap.b32 %r69, %r73, %r73, %r71;
	// end inline asm
	xor.b32  	%r110, %r69, %r66;
	mov.b32 	%r74, 25;
	// begin inline asm
	shf.r.wrap.b32 %r72, %r73, %r73, %r74;
	// end inline asm
	xor.b32  	%r111, %r110, %r72;
	add.s32 	%r11, %r111, -1108294083;
	mov.b32 	%r82, 1779033703;
	mov.b32 	%r77, 2;
	// begin inline asm
	shf.r.wrap.b32 %r75, %r82, %r82, %r77;
	// end inline asm
	mov.b32 	%r80, 13;
	// begin inline asm
	shf.r.wrap.b32 %r78, %r82, %r82, %r80;
	// end inline asm
	xor.b32  	%r112, %r78, %r75;
	mov.b32 	%r83, 22;
	// begin inline asm
	shf.r.wrap.b32 %r81, %r82, %r82, %r83;
	// end inline asm
	xor.b32  	%r113, %r112, %r81;
	add.s32 	%r12, %r113, 980412007;
	add.s32 	%r13, %r40, -1245643825;
	add.s32 	%r14, %r101, -373924955;
$L__BB0_4:
	setp.lt.s32 	%p3, %r24, 1;
	shr.u64 	%rd14, %rd64, 1;
	mul.hi.u64 	%rd15, %rd14, -8925843906633654007;
	shr.u64 	%rd16, %rd15, 4;
	mul.lo.s64 	%rd17, %rd16, 62;
	sub.s64 	%rd18, %rd64, %rd17;
	add.s64 	%rd20, %rd19, %rd18;
	cvt.rn.f64.u64 	%fd1, %rd64;
	mul.f64 	%fd3, %fd2, %fd1;
	cvt.rzi.u64.f64 	%rd21, %fd3;
	shr.u64 	%rd22, %rd21, 1;
	mul.hi.u64 	%rd23, %rd22, -8925843906633654007;
	shr.u64 	%rd24, %rd23, 4;
	mul.lo.s64 	%rd25, %rd24, 62;
	sub.s64 	%rd26, %rd21, %rd25;
	add.s64 	%rd27, %rd19, %rd26;
	ld.const.u8 	%r1728, [%rd27];
	cvt.rn.f64.u64 	%fd4, %rd21;
	mul.f64 	%fd5, %fd2, %fd4;
	cvt.rzi.u64.f64 	%rd28, %fd5;
	shr.u64 	%rd29, %rd28, 1;
	mul.hi.u64 	%rd30, %rd29, -8925843906633654007;
	shr.u64 	%rd31, %rd30, 4;
	mul.lo.s64 	%rd32, %rd31, 62;
	sub.s64 	%rd33, %rd28, %rd32;
	add.s64 	%rd34, %rd19, %rd33;
	ld.const.u8 	%rs69, [%rd34];
	cvt.rn.f64.u64 	%fd6, %rd28;
	mul.f64 	%fd7, %fd2, %fd6;
	cvt.rzi.u64.f64 	%rd35, %fd7;
	shr.u64 	%rd36, %rd35, 1;
	mul.hi.u64 	%rd37, %rd36, -8925843906633654007;
	shr.u64 	%rd38, %rd37, 4;
	mul.lo.s64 	%rd39, %rd38, 62;
	sub.s64 	%rd40, %rd35, %rd39;
	add.s64 	%rd41, %rd19, %rd40;
	ld.const.u8 	%r1729, [%rd41];
	cvt.rn.f64.u64 	%fd8, %rd35;
	mul.f64 	%fd9, %fd2, %fd8;
	cvt.rzi.u64.f64 	%rd42, %fd9;
	shr.u64 	%rd43, %rd42, 1;
	mul.hi.u64 	%rd44, %rd43, -8925843906633654007;
	shr.u64 	%rd45, %rd44, 4;
	mul.lo.s64 	%rd46, %rd45, 62;
	sub.s64 	%rd47, %rd42, %rd46;
	add.s64 	%rd48, %rd19, %rd47;
	cvt.rn.f64.u64 	%fd10, %rd42;
	mul.f64 	%fd11, %fd2, %fd10;
	cvt.rzi.u64.f64 	%rd49, %fd11;
	shr.u64 	%rd50, %rd49, 1;
	mul.hi.u64 	%rd51, %rd50, -8925843906633654007;
	shr.u64 	%rd52, %rd51, 4;
	mul.lo.s64 	%rd53, %rd52, 62;
	sub.s64 	%rd54, %rd49, %rd53;
	add.s64 	%rd55, %rd19, %rd54;
	ld.const.u8 	%r1730, [%rd55];
	ld.const.u8 	%r1731, [%rd20];
	shl.b32 	%r1732, %r1731, 24;
	shl.b32 	%r1733, %r1728, 16;
	or.b32  	%r1734, %r1733, %r1732;
	mul.wide.u16 	%r1735, %rs69, 256;
	or.b32  	%r1736, %r1734, %r1735;
	or.b32  	%r1737, %r1736, %r1729;
	ld.const.u8 	%r1738, [%rd48];
	shl.b32 	%r1739, %r1738, 24;
	shl.b32 	%r1740, %r1730, 16;
	or.b32  	%r1741, %r1740, %r1739;
	or.b32  	%r118, %r1741, %r4;
	mov.b32 	%r584, 7;
	// begin inline asm
	shf.r.wrap.b32 %r114, %r118, %r118, %r584;
	// end inline asm
	mov.b32 	%r587, 18;
	// begin inline asm
	shf.r.wrap.b32 %r117, %r118, %r118, %r587;
	// end inline asm
	shr.u32 	%r1742, %r118, 3;
	xor.b32  	%r1743, %r1742, %r114;
	xor.b32  	%r1744, %r1743, %r117;
	add.s32 	%r1745, %r1737, %r1744;
	add.s32 	%r202, %r1745, %r5;
	add.s32 	%r214, %r118, %r6;
	mov.b32 	%r590, 17;
	// begin inline asm
	shf.r.wrap.b32 %r120, %r202, %r202, %r590;
	// end inline asm
	mov.b32 	%r593, 19;
	// begin inline asm
	shf.r.wrap.b32 %r123, %r202, %r202, %r593;
	// end inline asm
	shr.u32 	%r1746, %r202, 10;
	xor.b32  	%r1747, %r1746, %r120;
	xor.b32  	%r1748, %r1747, %r123;
	add.s32 	%r226, %r7, %r1748;
	// begin inline asm
	shf.r.wrap.b32 %r126, %r214, %r214, %r590;
	// end inline asm
	// begin inline asm
	shf.r.wrap.b32 %r129, %r214, %r214, %r593;
	// end inline asm
	shr.u32 	%r1749, %r214, 10;
	xor.b32  	%r1750, %r1749, %r126;
	xor.b32  	%r1751, %r1750, %r129;
	add.s32 	%r238, %r9, %r1751;
	// begin inline asm
	shf.r.wrap.b32 %r132, %r226, %r226, %r590;
	// end inline asm
	// begin inline asm
	shf.r.wrap.b32 %r135, %r226, %r226, %r593;
	// end inline asm
	shr.u32 	%r1752, %r226, 10;
	xor.b32  	%r1753, %r1752, %r132;
	xor.b32  	%r1754, %r1753, %r135;
	add.s32 	%r250, %r8, %r1754;
	// begin inline asm
	shf.r.wrap.b32 %r138, %r238, %r238, %r590;
	// end inline asm
	// begin inline asm
	shf.r.wrap.b32 %r141, %r238, %r238, %r593;
	// end inline asm
	shr.u32 	%r1755, %r238, 10;
	xor.b32  	%r1756, %r1755, %r138;
	xor.b32  	%r1757, %r1756, %r141;
	add.s32 	%r262, %r8, %r1757;
	// begin inline asm
	shf.r.wrap.b32 %r144, %r250, %r250, %r590;
	// end inline asm
	// begin inline asm
	shf.r.wrap.b32 %r147, %r250, %r250, %r593;
	// end inline asm
	shr.u32 	%r1758, %r250, 10;
	xor.b32  	%r1759, %r1758, %r144;
	xor.b32  	%r1760, %r1759, %r147;
	add.s32 	%r1761, %r8, %r1760;
	add.s32 	%r157, %r1761, 112;
	// begin inline asm
	shf.r.wrap.b32 %r150, %r262, %r262, %r590;
	// end inline asm
	// begin inline asm
	shf.r.wrap.b32 %r153, %r262, %r262, %r593;
	// end inline asm
	shr.u32 	%r1762, %r262, 10;
	xor.b32  	%r1763, %r1762, %r150;
	xor.b32  	%r1764, %r1763, %r153;
	add.s32 	%r1765, %r8, %r202;
	add.s32 	%r286, %r1765, %r1764;
	// begin inline asm
	shf.r.wrap.b32 %r156, %r157, %r157, %r590;
	// end inline asm
	// begin inline asm
	shf.r.wrap.b32 %r159, %r157, %r157, %r593;
	// end inline asm
	shr.u32 	%r1766, %r157, 10;
	xor.b32  	%r1767, %r1766, %r156;
	xor.b32  	%r1768, %r1767, %r159;
	add.s32 	%r1769, %r8, %r214;
	add.s32 	%r298, %r1769, %r1768;
	// begin inline asm
	shf.r.wrap.b32 %r162, %r286, %r286, %r590;
	// end inline asm
	// begin inline asm
	shf.r.wrap.b32 %r165, %r286, %r286, %r593;
	// end inline asm
	shr.u32 	%r1770, %r286, 10;
	xor.b32  	%r1771, %r1770, %r162;
	xor.b32  	%r1772, %r1771, %r165;
	add.s32 	%r1773, %r8, %r226;
	add.s32 	%r310, %r1773, %r1772;
	// begin inline asm
	shf.r.wrap.b32 %r168, %r298, %r298, %r590;
	// end inline asm
	// begin inline asm
	shf.r.wrap.b32 %r171, %r298, %r298, %r593;
	// end inline asm
	shr.u32 	%r1774, %r298, 10;
	xor.b32  	%r1775, %r1774, %r168;
	xor.b32  	%r1776, %r1775, %r171;
	add.s32 	%r1777, %r8, %r238;
	add.s32 	%r322, %r1777, %r1776;
	// begin inline asm
	shf.r.wrap.b32 %r174, %r310, %r310, %r590;
	// end inline asm
	// begin inline asm
	shf.r.wrap.b32 %r177, %r310, %r310, %r593;
	// end inline asm
	shr.u32 	%r1778, %r310, 10;
	xor.b32  	%r1779, %r1778, %r174;
	xor.b32  	%r1780, %r1779, %r177;
	add.s32 	%r1781, %r250, %r8;
	add.s32 	%r334, %r1781, %r1780;
	// begin inline asm
	shf.r.wrap.b32 %r180, %r322, %r322, %r590;
	// end inline asm
	// begin inline asm
	shf.r.wrap.b32 %r183, %r322, %r322, %r593;
	// end inline asm
	shr.u32 	%r1782, %r322, 10;
	xor.b32  	%r1783, %r1782, %r180;
	xor.b32  	%r1784, %r1783, %r183;
	add.s32 	%r1785, %r262, %r8;
	add.s32 	%r346, %r1785, %r1784;
	// begin inline asm
	shf.r.wrap.b32 %r186, %r334, %r334, %r590;
	// end inline asm
	// begin inline asm
	shf.r.wrap.b32 %r189, %r334, %r334, %r593;
	// end inline asm
	shr.u32 	%r1786, %r334, 10;
	xor.b32  	%r1787, %r1786, %r186;
	xor.b32  	%r1788, %r1787, %r189;
	add.s32 	%r1789, %r8, %r157;
	add.s32 	%r358, %r1789, %r1788;
	// begin inline asm
	shf.r.wrap.b32 %r192, %r346, %r346, %r590;
	// end inline asm
	// begin inline asm
	shf.r.wrap.b32 %r195, %r346, %r346, %r593;
	// end inline asm
	shr.u32 	%r1790, %r346, 10;
	xor.b32  	%r1791, %r1790, %r192;
	xor.b32  	%r1792, %r1791, %r195;
	add.s32 	%r1793, %r10, %r286;
	add.s32 	%r370, %r1793, %r1792;
	// begin inline asm
	shf.r.wrap.b32 %r198, %r202, %r202, %r584;
	// end inline asm
	// begin inline asm
	shf.r.wrap.b32 %r201, %r202, %r202, %r587;
	// end inline asm
	shr.u32 	%r1794, %r202, 3;
	xor.b32  	%r1795, %r1794, %r198;
	xor.b32  	%r1796, %r1795, %r201;
	// begin inline asm
	shf.r.wrap.b32 %r204, %r358, %r358, %r590;
	// end inline asm
	// begin inline asm
	shf.r.wrap.b32 %r207, %r358, %r358, %r593;
	// end inline asm
	shr.u32 	%r1797, %r358, 10;
	xor.b32  	%r1798, %r1797, %r204;
	xor.b32  	%r1799, %r1798, %r207;
	add.s32 	%r1800, %r1796, %r298;
	add.s32 	%r1801, %r1800, %r1799;
	add.s32 	%r229, %r1801, 112;
	// begin inline asm
	shf.r.wrap.b32 %r210, %r214, %r214, %r584;
	// end inline asm
	// begin inline asm
	shf.r.wrap.b32 %r213, %r214, %r214, %r587;
	// end inline asm
	shr.u32 	%r1802, %r214, 3;
	xor.b32  	%r1803, %r1802, %r210;
	xor.b32  	%r1804, %r1803, %r213;
	// begin inline asm
	shf.r.wrap.b32 %r216, %r370, %r370, %r590;
	// end inline asm
	// begin inline asm
	shf.r.wrap.b32 %r219, %r370, %r370, %r593;
	// end inline asm
	shr.u32 	%r1805, %r370, 10;
	xor.b32  	%r1806, %r1805, %r216;
	xor.b32  	%r1807, %r1806, %r219;
	add.s32 	%r1808, %r202, %r1804;
	add.s32 	%r1809, %r1808, %r310;
	add.s32 	%r394, %r1809, %r1807;
	// begin inline asm
	shf.r.wrap.b32 %r222, %r226, %r226, %r584;
	// end inline asm
	// begin inline asm
	shf.r.wrap.b32 %r225, %r226, %r226, %r587;
	// end inline asm
	shr.u32 	%r1810, %r226, 3;
	xor.b32  	%r1811, %r1810, %r222;
	xor.b32  	%r1812, %r1811, %r225;
	// begin inline asm
	shf.r.wrap.b32 %r228, %r229, %r229, %r590;
	// end inline asm
	// begin inline asm
	shf.r.wrap.b32 %r231, %r229, %r229, %r593;
	// end inline asm
	shr.u32 	%r1813, %r229, 10;
	xor.b32  	%r1814, %r1813, %r228;
	xor.b32  	%r1815, %r1814, %r231;
	add.s32 	%r1816, %r214, %r1812;
	add.s32 	%r1817, %r1816, %r322;
	add.s32 	%r406, %r1817, %r1815;
	// begin inline asm
	shf.r.wrap.b32 %r234, %r238, %r238, %r584;
	// end inline asm
	// begin inline asm
	shf.r.wrap.b32 %r237, %r238, %r238, %r587;
	// end inline asm
	shr.u32 	%r1818, %r238, 3;
	xor.b32  	%r1819, %r1818, %r234;
	xor.b32  	%r1820, %r1819, %r237;
	// begin inline asm
	shf.r.wrap.b32 %r240, %r394, %r394, %r590;
	// end inline asm
	// begin inline asm
	shf.r.wrap.b32 %r243, %r394, %r394, %r593;
	// end inline asm
	shr.u32 	%r1821, %r394, 10;
	xor.b32  	%r1822, %r1821, %r240;
	xor.b32  	%r1823, %r1822, %r243;
	add.s32 	%r1824, %r226, %r1820;
	add.s32 	%r1825, %r1824, %r334;
	add.s32 	%r418, %r1825, %r1823;
	// begin inline asm
	shf.r.wrap.b32 %r246, %r250, %r250, %r584;
	// end inline asm
	// begin inline asm
	shf.r.wrap.b32 %r249, %r250, %r250, %r587;
	// end inline asm
	shr.u32 	%r1826, %r250, 3;
	xor.b32  	%r1827, %r1826, %r246;
	xor.b32  	%r1828, %r1827, %r249;
	// begin inline asm
	shf.r.wrap.b32 %r252, %r406, %r406, %r590;
	// end inline asm
	// begin inline asm
	shf.r.wrap.b32 %r255, %r406, %r406, %r593;
	// end inline asm
	shr.u32 	%r1829, %r406, 10;
	xor.b32  	%r1830, %r1829, %r252;
	xor.b32  	%r1831, %r1830, %r255;
	add.s32 	%r1832, %r238, %r1828;
	add.s32 	%r1833, %r1832, %r346;
	add.s32 	%r430, %r1833, %r1831;
	// begin inline asm
	shf.r.wrap.b32 %r258, %r262, %r262, %r584;
	// end inline asm
	// begin inline asm
	shf.r.wrap.b32 %r261, %r262, %r262, %r587;
	// end inline asm
	shr.u32 	%r1834, %r262, 3;
	xor.b32  	%r1835, %r1834, %r258;
	xor.b32  	%r1836, %r1835, %r261;
	// begin inline asm
	shf.r.wrap.b32 %r264, %r418, %r418, %r590;
	// end inline asm
	// begin inline asm
	shf.r.wrap.b32 %r267, %r418, %r418, %r593;
	// end inline asm
	shr.u32 	%r1837, %r418, 10;
	xor.b32  	%r1838, %r1837, %r264;
	xor.b32  	%r1839, %r1838, %r267;
	add.s32 	%r1840, %r250, %r1836;
	add.s32 	%r1841, %r1840, %r358;
	add.s32 	%r442, %r1841, %r1839;
	// begin inline asm
	shf.r.wrap.b32 %r270, %r157, %r157, %r584;
	// end inline asm
	// begin inline asm
	shf.r.wrap.b32 %r273, %r157, %r157, %r587;
	// end inline asm
	shr.u32 	%r1842, %r157, 3;
	xor.b32  	%r1843, %r1842, %r270;
	xor.b32  	%r1844, %r1843, %r273;
	// begin inline asm
	shf.r.wrap.b32 %r276, %r430, %r430, %r590;
	// end inline asm
	// begin inline asm
	shf.r.wrap.b32 %r279, %r430, %r430, %r593;
	// end inline asm
	shr.u32 	%r1845, %r430, 10;
	xor.b32  	%r1846, %r1845, %r276;
	xor.b32  	%r1847, %r1846, %r279;
	add.s32 	%r1848, %r262, %r1844;
	add.s32 	%r1849, %r1848, %r370;
	add.s32 	%r454, %r1849, %r1847;
	// begin inline asm
	shf.r.wrap.b32 %r282, %r286, %r286, %r584;
	// end inline asm
	// begin inline asm
	shf.r.wrap.b32 %r285, %r286, %r286, %r587;
	// end inline asm
	shr.u32 	%r1850, %r286, 3;
	xor.b32  	%r1851, %r1850, %r282;
	xor.b32  	%r1852, %r1851, %r285;
	// begin inline asm
	shf.r.wrap.b32 %r288, %r442, %r442, %r590;
	// end inline asm
	// begin inline asm
	shf.r.wrap.b32 %r291, %r442, %r442, %r593;
	// end inline asm
	shr.u32 	%r1853, %r442, 10;
	xor.b32  	%r1854, %r1853, %r288;
	xor.b32  	%r1855, %r1854, %r291;
	add.s32 	%r1856, %r157, %r1852;
	add.s32 	%r1857, %r1856, %r229;
	add.s32 	%r466, %r1857, %r1855;
	// begin inline asm
	shf.r.wrap.b32 %r294, %r298, %r298, %r584;
	// end inline asm
	// begin inline asm
	shf.r.wrap.b32 %r297, %r298, %r298, %r587;
	// end inline asm
	shr.u32 	%r1858, %r298, 3;
	xor.b32  	%r1859, %r1858, %r294;
	xor.b32  	%r1860, %r1859, %r297;
	// begin inline asm
	shf.r.wrap.b32 %r300, %r454, %r454, %r590;
	// end inline asm
	// begin inline asm
	shf.r.wrap.b32 %r303, %r454, %r454, %r593;
	// end inline asm
	shr.u32 	%r1861, %r454, 10;
	xor.b32  	%r1862, %r1861, %r300;
	xor.b32  	%r1863, %r1862, %r303;
	add.s32 	%r1864, %r286, %r1860;
	add.s32 	%r1865, %r1864, %r394;
	add.s32 	%r478, %r1865, %r1863;
	// begin inline asm
	shf.r.wrap.b32 %r306, %r310, %r310, %r584;
	// end inline asm
	// begin inline asm
	shf.r.wrap.b32 %r309, %r310, %r310, %r587;
	// end inline asm
	shr.u32 	%r1866, %r310, 3;
	xor.b32  	%r1867, %r1866, %r306;
	xor.b32  	%r1868, %r1867, %r309;
	// begin inline asm
	shf.r.wrap.b32 %r312, %r466, %r466, %r590;
	// end inline asm
	// begin inline asm
	shf.r.wrap.b32 %r315, %r466, %r466, %r593;
	// end inline asm
	shr.u32 	%r1869, %r466, 10;
	xor.b32  	%r1870, %r1869, %r312;
	xor.b32  	%r1871, %r1870, %r315;
	add.s32 	%r1872, %r298, %r1868;
	add.s32 	%r1873, %r1872, %r406;
	add.s32 	%r490, %r1873, %r1871;
	// begin inline asm
	shf.r.wrap.b32 %r318, %r322, %r322, %r584;
	// end inline asm
	// begin inline asm
	shf.r.wrap.b32 %r321, %r322, %r322, %r587;
	// end inline asm
	shr.u32 	%r1874, %r322, 3;
	xor.b32  	%r1875, %r1874, %r318;
	xor.b32  	%r1876, %r1875, %r321;
	// begin inline asm
	shf.r.wrap.b32 %r324, %r478, %r478, %r590;
	// end inline asm
	// begin inline asm
	shf.r.wrap.b32 %r327, %r478, %r478, %r593;
	// end inline asm
	shr.u32 	%r1877, %r478, 10;
	xor.b32  	%r1878, %r1877, %r324;
	xor.b32  	%r1879, %r1878, %r327;
	add.s32 	%r1880, %r310, %r1876;
	add.s32 	%r1881, %r1880, %r418;
	add.s32 	%r502, %r1881, %r1879;
	// begin inline asm
	shf.r.wrap.b32 %r330, %r334, %r334, %r584;
	// end inline asm
	// begin inline asm
	shf.r.wrap.b32 %r333, %r334, %r334, %r587;
	// end inline asm
	shr.u32 	%r1882, %r334, 3;
	xor.b32  	%r1883, %r1882, %r330;
	xor.b32  	%r1884, %r1883, %r333;
	// begin inline asm
	shf.r.wrap.b32 %r336, %r490, %r490, %r590;
	// end inline asm
	// begin inline asm
	shf.r.wrap.b32 %r339, %r490, %r490, %r593;
	// end inline asm
	shr.u32 	%r1885, %r490, 10;
	xor.b32  	%r1886, %r1885, %r336;
	xor.b32  	%r1887, %r1886, %r339;
	add.s32 	%r1888, %r322, %r1884;
	add.s32 	%r1889, %r1888, %r430;
	add.s32 	%r514, %r1889, %r1887;
	// begin inline asm
	shf.r.wrap.b32 %r342, %r346, %r346, %r584;
	// end inline asm
	// begin inline asm
	shf.r.wrap.b32 %r345, %r346, %r346, %r587;
	// end inline asm
	shr.u32 	%r1890, %r346, 3;
	xor.b32  	%r1891, %r1890, %r342;
	xor.b32  	%r1892, %r1891, %r345;
	// begin inline asm
	shf.r.wrap.b32 %r348, %r502, %r502, %r590;
	// end inline asm
	// begin inline asm
	shf.r.wrap.b32 %r351, %r502, %r502, %r593;
	// end inline asm
	shr.u32 	%r1893, %r502, 10;
	xor.b32  	%r1894, %r1893, %r348;
	xor.b32  	%r1895, %r1894, %r351;
	add.s32 	%r1896, %r334, %r1892;
	add.s32 	%r1897, %r1896, %r442;
	add.s32 	%r526, %r1897, %r1895;
	// begin inline asm
	shf.r.wrap.b32 %r354, %r358, %r358, %r584;
	// end inline asm
	// begin inline asm
	shf.r.wrap.b32 %r357, %r358, %r358, %r587;
	// end inline asm
	shr.u32 	%r1898, %r358, 3;
	xor.b32  	%r1899, %r1898, %r354;
	xor.b32  	%r1900, %r1899, %r357;
	// begin inline asm
	shf.r.wrap.b32 %r360, %r514, %r514, %r590;
	// end inline asm
	// begin inline asm
	shf.r.wrap.b32 %r363, %r514, %r514, %r593;
	// end inline asm
	shr.u32 	%r1901, %r514, 10;
	xor.b32  	%r1902, %r1901, %r360;
	xor.b32  	%r1903, %r1902, %r363;
	add.s32 	%r1904, %r346, %r1900;
	add.s32 	%r1905, %r1904, %r454;
	add.s32 	%r538, %r1905, %r1903;
	// begin inline asm
	shf.r.wrap.b32 %r366, %r370, %r370, %r584;
	// end inline asm
	// begin inline asm
	shf.r.wrap.b32 %r369, %r370, %r370, %r587;
	// end inline asm
	shr.u32 	%r1906, %r370, 3;
	xor.b32  	%r1907, %r1906, %r366;
	xor.b32  	%r1908, %r1907, %r369;
	// begin inline asm
	shf.r.wrap.b32 %r372, %r526, %r526, %r590;
	// end inline asm
	// begin inline asm
	shf.r.wrap.b32 %r375, %r526, %r526, %r593;
	// end inline asm
	shr.u32 	%r1909, %r526, 10;
	xor.b32  	%r1910, %r1909, %r372;
	xor.b32  	%r1911, %r1910, %r375;
	add.s32 	%r1912, %r358, %r1908;
	add.s32 	%r1913, %r1912, %r466;
	add.s32 	%r550, %r1913, %r1911;
	// begin inline asm
	shf.r.wrap.b32 %r378, %r229, %r229, %r584;
	// end inline asm
	// begin inline asm
	shf.r.wrap.b32 %r381, %r229, %r229, %r587;
	// end inline asm
	shr.u32 	%r1914, %r229, 3;
	xor.b32  	%r1915, %r1914, %r378;
	xor.b32  	%r1916, %r1915, %r381;
	// begin inline asm
	shf.r.wrap.b32 %r384, %r538, %r538, %r590;
	// end inline asm
	// begin inline asm
	shf.r.wrap.b32 %r387, %r538, %r538, %r593;
	// end inline asm
	shr.u32 	%r1917, %r538, 10;
	xor.b32  	%r1918, %r1917, %r384;
	xor.b32  	%r1919, %r1918, %r387;
	add.s32 	%r1920, %r370, %r1916;
	add.s32 	%r1921, %r1920, %r478;
	add.s32 	%r562, %r1921, %r1919;
	// begin inline asm
	shf.r.wrap.b32 %r390, %r394, %r394, %r584;
	// end inline asm
	// begin inline asm
	shf.r.wrap.b32 %r393, %r394, %r394, %r587;
	// end inline asm
	shr.u32 	%r1922, %r394, 3;
	xor.b32  	%r1923, %r1922, %r390;
	xor.b32  	%r1924, %r1923, %r393;
	// begin inline asm
	shf.r.wrap.b32 %r396, %r550, %r550, %r590;
	// end inline asm
	// begin inline asm
	shf.r.wrap.b32 %r399, %r550, %r550, %r593;
	// end inline asm
	shr.u32 	%r1925, %r550, 10;
	xor.b32  	%r1926, %r1925, %r396;
	xor.b32  	%r1927, %r1926, %r399;
	add.s32 	%r1928, %r229, %r1924;
	add.s32 	%r1929, %r1928, %r490;
	add.s32 	%r574, %r1929, %r1927;
	// begin inline asm
	shf.r.wrap.b32 %r402, %r406, %r406, %r584;
	// end inline asm
	// begin inline asm
	shf.r.wrap.b32 %r405, %r406, %r406, %r587;
	// end inline asm
	shr.u32 	%r1930, %r406, 3;
	xor.b32  	%r1931, %r1930, %r402;
	xor.b32  	%r1932, %r1931, %r405;
	// begin inline asm
	shf.r.wrap.b32 %r408, %r562, %r562, %r590;
	// end inline asm
	// begin inline asm
	shf.r.wrap.b32 %r411, %r562, %r562, %r593;
	// end inline asm
	shr.u32 	%r1933, %r562, 10;
	xor.b32  	%r1934, %r1933, %r408;
	xor.b32  	%r1935, %r1934, %r411;
	add.s32 	%r1936, %r394, %r1932;
	add.s32 	%r1937, %r1936, %r502;
	add.s32 	%r586, %r1937, %r1935;
	// begin inline asm
	shf.r.wrap.b32 %r414, %r418, %r418, %r584;
	// end inline asm
	// begin inline asm
	shf.r.wrap.b32 %r417, %r418, %r418, %r587;
	// end inline asm
	shr.u32 	%r1938, %r418, 3;
	xor.b32  	%r1939, %r1938, %r414;
	xor.b32  	%r1940, %r1939, %r417;
	// begin inline asm
	shf.r.wrap.b32 %r420, %r574, %r574, %r590;
	// end inline asm
	// begin inline asm
	shf.r.wrap.b32 %r423, %r574, %r574, %r593;
	// end inline asm
	shr.u32 	%r1941, %r574, 10;
	xor.b32  	%r1942, %r1941, %r420;
	xor.b32  	%r1943, %r1942, %r423;
	add.s32 	%r1944, %r406, %r1940;
	add.s32 	%r1945, %r1944, %r514;
	add.s32 	%r448, %r1945, %r1943;
	// begin inline asm
	shf.r.wrap.b32 %r426, %r430, %r430, %r584;
	// end inline asm
	// begin inline asm
	shf.r.wrap.b32 %r429, %r430, %r430, %r587;
	// end inline asm
	shr.u32 	%r1946, %r430, 3;
	xor.b32  	%r1947, %r1946, %r426;
	xor.b32  	%r1948, %r1947, %r429;
	// begin inline asm
	shf.r.wrap.b32 %r432, %r586, %r586, %r590;
	// end inline asm
	// begin inline asm
	shf.r.wrap.b32 %r435, %r586, %r586, %r593;
	// end inline asm
	shr.u32 	%r1949, %r586, 10;
	xor.b32  	%r1950, %r1949, %r432;
	xor.b32  	%r1951, %r1950, %r435;
	add.s32 	%r1952, %r418, %r1948;
	add.s32 	%r1953, %r1952, %r526;
	add.s32 	%r460, %r1953, %r1951;
	// begin inline asm
	shf.r.wrap.b32 %r438, %r442, %r442, %r584;
	// end inline asm
	// begin inline asm
	shf.r.wrap.b32 %r441, %r442, %r442, %r587;
	// end inline asm
	shr.u32 	%r1954, %r442, 3;
	xor.b32  	%r1955, %r1954, %r438;
	xor.b32  	%r1956, %r1955, %r441;
	// begin inline asm
	shf.r.wrap.b32 %r444, %r448, %r448, %r590;
	// end inline asm
	// begin inline asm
	shf.r.wrap.b32 %r447, %r448, %r448, %r593;
	// end inline asm
	shr.u32 	%r1957, %r448, 10;
	xor.b32  	%r1958, %r1957, %r444;
	xor.b32  	%r1959, %r1958, %r447;
	add.s32 	%r1960, %r430, %r1956;
	add.s32 	%r1961, %r1960, %r538;
	add.s32 	%r472, %r1961, %r1959;
	// begin inline asm
	shf.r.wrap.b32 %r450, %r454, %r454, %r584;
	// end inline asm
	// begin inline asm
	shf.r.wrap.b32 %r453, %r454, %r454, %r587;
	// end inline asm
	shr.u32 	%r1962, %r454, 3;
	xor.b32  	%r1963, %r1962, %r450;
	xor.b32  	%r1964, %r1963, %r453;
	// begin inline asm
	shf.r.wrap.b32 %r456, %r460, %r460, %r590;
	// end inline asm
	// begin inline asm
	shf.r.wrap.b32 %r459, %r460, %r460, %r593;
	// end inline asm
	shr.u32 	%r1965, %r460, 10;
	xor.b32  	%r1966, %r1965, %r456;
	xor.b32  	%r1967, %r1966, %r459;
	add.s32 	%r1968, %r442, %r1964;
	add.s32 	%r1969, %r1968, %r550;
	add.s32 	%r484, %r1969, %r1967;
	// begin inline asm
	shf.r.wrap.b32 %r462, %r466, %r466, %r584;
	// end inline asm
	// begin inline asm
	shf.r.wrap.b32 %r465, %r466, %r466, %r587;
	// end inline asm
	shr.u32 	%r1970, %r466, 3;
	xor.b32  	%r1971, %r1970, %r462;
	xor.b32  	%r1972, %r1971, %r465;
	// begin inline asm
	shf.r.wrap.b32 %r468, %r472, %r472, %r590;
	// end inline asm
	// begin inline asm
	shf.r.wrap.b32 %r471, %r472, %r472, %r593;
	// end inline asm
	shr.u32 	%r1973, %r472, 10;
	xor.b32  	%r1974, %r1973, %r468;
	xor.b32  	%r1975, %r1974, %r471;
	add.s32 	%r1976, %r454, %r1972;
	add.s32 	%r1977, %r1976, %r562;
	add.s32 	%r496, %r1977, %r1975;
	// begin inline asm
	shf.r.wrap.b32 %r474, %r478, %r478, %r584;
	// end inline asm
	// begin inline asm
	shf.r.wrap.b32 %r477, %r478, %r478, %r587;
	// end inline asm
	shr.u32 	%r1978, %r478, 3;
	xor.b32  	%r1979, %r1978, %r474;
	xor.b32  	%r1980, %r1979, %r477;
	// begin inline asm
	shf.r.wrap.b32 %r480, %r484, %r484, %r590;
	// end inline asm
	// begin inline asm
	shf.r.wrap.b32 %r483, %r484, %r484, %r593;
	// end inline asm
	shr.u32 	%r1981, %r484, 10;
	xor.b32  	%r1982, %r1981, %r480;
	xor.b32  	%r1983, %r1982, %r483;
	add.s32 	%r1984, %r466, %r1980;
	add.s32 	%r1985, %r1984, %r574;
	add.s32 	%r508, %r1985, %r1983;
	// begin inline asm
	shf.r.wrap.b32 %r486, %r490, %r490, %r584;
	// end inline asm
	// begin inline asm
	shf.r.wrap.b32 %r489, %r490, %r490, %r587;
	// end inline asm
	shr.u32 	%r1986, %r490, 3;
	xor.b32  	%r1987, %r1986, %r486;
	xor.b32  	%r1988, %r1987, %r489;
	// begin inline asm
	shf.r.wrap.b32 %r492, %r496, %r496, %r590;
	// end inline asm
	// begin inline asm
	shf.r.wrap.b32 %r495, %r496, %r496, %r593;
	// end inline asm
	shr.u32 	%r1989, %r496, 10;
	xor.b32  	%r1990, %r1989, %r492;
	xor.b32  	%r1991, %r1990, %r495;
	add.s32 	%r1992, %r478, %r1988;
	add.s32 	%r1993, %r1992, %r586;
	add.s32 	%r520, %r1993, %r1991;
	// begin inline asm
	shf.r.wrap.b32 %r498, %r502, %r502, %r584;
	// end inline asm
	// begin inline asm
	shf.r.wrap.b32 %r501, %r502, %r502, %r587;
	// end inline asm
	shr.u32 	%r1994, %r502, 3;
	xor.b32  	%r1995, %r1994, %r498;
	xor.b32  	%r1996, %r1995, %r501;
	// begin inline asm
	shf.r.wrap.b32 %r504, %r508, %r508, %r590;
	// end inline asm
	// begin inline asm
	shf.r.wrap.b32 %r507, %r508, %r508, %r593;
	// end inline asm
	shr.u32 	%r1997, %r508, 10;
	xor.b32  	%r1998, %r1997, %r504;
	xor.b32  	%r1999, %r1998, %r507;
	add.s32 	%r2000, %r490, %r1996;
	add.s32 	%r2001, %r2000, %r448;
	add.s32 	%r532, %r2001, %r1999;
	// begin inline asm
	shf.r.wrap.b32 %r510, %r514, %r514, %r584;
	// end inline asm
	// begin inline asm
	shf.r.wrap.b32 %r513, %r514, %r514, %r587;
	// end inline asm
	shr.u32 	%r2002, %r514, 3;
	xor.b32  	%r2003, %r2002, %r510;
	xor.b32  	%r2004, %r2003, %r513;
	// begin inline asm
	shf.r.wrap.b32 %r516, %r520, %r520, %r590;
	// end inline asm
	// begin inline asm
	shf.r.wrap.b32 %r519, %r520, %r520, %r593;
	// end inline asm
	shr.u32 	%r2005, %r520, 10;
	xor.b32  	%r2006, %r2005, %r516;
	xor.b32  	%r2007, %r2006, %r519;
	add.s32 	%r2008, %r502, %r2004;
	add.s32 	%r2009, %r2008, %r460;
	add.s32 	%r544, %r2009, %r2007;
	// begin inline asm
	shf.r.wrap.b32 %r522, %r526, %r526, %r584;
	// end inline asm
	// begin inline asm
	shf.r.wrap.b32 %r525, %r526, %r526, %r587;
	// end inline asm
	shr.u32 	%r2010, %r526, 3;
	xor.b32  	%r2011, %r2010, %r522;
	xor.b32  	%r2012, %r2011, %r525;
	// begin inline asm
	shf.r.wrap.b32 %r528, %r532, %r532, %r590;
	// end inline asm
	// begin inline asm
	shf.r.wrap.b32 %r531, %r532, %r532, %r593;
	// end inline asm
	shr.u32 	%r2013, %r532, 10;
	xor.b32  	%r2014, %r2013, %r528;
	xor.b32  	%r2015, %r2014, %r531;
	add.s32 	%r2016, %r514, %r2012;
	add.s32 	%r2017, %r2016, %r472;
	add.s32 	%r556, %r2017, %r2015;
	// begin inline asm
	shf.r.wrap.b32 %r534, %r538, %r538, %r584;
	// end inline asm
	// begin inline asm
	shf.r.wrap.b32 %r537, %r538, %r538, %r587;
	// end inline asm
	shr.u32 	%r2018, %r538, 3;
	xor.b32  	%r2019, %r2018, %r534;
	xor.b32  	%r2020, %r2019, %r537;
	// begin inline asm
	shf.r.wrap.b32 %r540, %r544, %r544, %r590;
	// end inline asm
	// begin inline asm
	shf.r.wrap.b32 %r543, %r544, %r544, %r593;
	// end inline asm
	shr.u32 	%r2021, %r544, 10;
	xor.b32  	%r2022, %r2021, %r540;
	xor.b32  	%r2023, %r2022, %r543;
	add.s32 	%r2024, %r526, %r2020;
	add.s32 	%r2025, %r2024, %r484;
	add.s32 	%r568, %r2025, %r2023;
	// begin inline asm
	shf.r.wrap.b32 %r546, %r550, %r550, %r584;
	// end inline asm
	// begin inline asm
	shf.r.wrap.b32 %r549, %r550, %r550, %r587;
	// end inline asm
	shr.u32 	%r2026, %r550, 3;
	xor.b32  	%r2027, %r2026, %r546;
	xor.b32  	%r2028, %r2027, %r549;
	// begin inline asm
	shf.r.wrap.b32 %r552, %r556, %r556, %r590;
	// end inline asm
	// begin inline asm
	shf.r.wrap.b32 %r555, %r556, %r556, %r593;
	// end inline asm
	shr.u32 	%r2029, %r556, 10;
	xor.b32  	%r2030, %r2029, %r552;
	xor.b32  	%r2031, %r2030, %r555;
	add.s32 	%r2032, %r538, %r2028;
	add.s32 	%r2033, %r2032, %r496;
	add.s32 	%r580, %r2033, %r2031;
	// begin inline asm
	shf.r.wrap.b32 %r558, %r562, %r562, %r584;
	// end inline asm
	// begin inline asm
	shf.r.wrap.b32 %r561, %r562, %r562, %r587;
	// end inline asm
	shr.u32 	%r2034, %r562, 3;
	xor.b32  	%r2035, %r2034, %r558;
	xor.b32  	%r2036, %r2035, %r561;
	// begin inline asm
	shf.r.wrap.b32 %r564, %r568, %r568, %r590;
	// end inline asm
	// begin inline asm
	shf.r.wrap.b32 %r567, %r568, %r568, %r593;
	// end inline asm
	shr.u32 	%r2037, %r568, 10;
	xor.b32  	%r2038, %r2037, %r564;
	xor.b32  	%r2039, %r2038, %r567;
	add.s32 	%r2040, %r550, %r2036;
	add.s32 	%r2041, %r2040, %r508;
	add.s32 	%r592, %r2041, %r2039;
	// begin inline asm
	shf.r.wrap.b32 %r570, %r574, %r574, %r584;
	// end inline asm
	// begin inline asm
	shf.r.wrap.b32 %r573, %r574, %r574, %r587;
	// end inline asm
	shr.u32 	%r2042, %r574, 3;
	xor.b32  	%r2043, %r2042, %r570;
	xor.b32  	%r2044, %r2043, %r573;
	// begin inline asm
	shf.r.wrap.b32 %r576, %r580, %r580, %r590;
	// end inline asm
	// begin inline asm
	shf.r.wrap.b32 %r579, %r580, %r580, %r593;
	// end inline asm
	shr.u32 	%r2045, %r580, 10;
	xor.b32  	%r2046, %r2045, %r576;
	xor.b32  	%r2047, %r2046, %r579;
	add.s32 	%r2048, %r562, %r2044;
	add.s32 	%r2049, %r2048, %r520;
	add.s32 	%r2050, %r2049, %r2047;
	// begin inline asm
	shf.r.wrap.b32 %r582, %r586, %r586, %r584;
	// end inline asm
	// begin inline asm
	shf.r.wrap.b32 %r585, %r586, %r586, %r587;
	// end inline asm
	shr.u32 	%r2051, %r586, 3;
	xor.b32  	%r2052, %r2051, %r582;
	xor.b32  	%r2053, %r2052, %r585;
	// begin inline asm
	shf.r.wrap.b32 %r588, %r592, %r592, %r590;
	// end inline asm
	// begin inline asm
	shf.r.wrap.b32 %r591, %r592, %r592, %r593;
	// end inline asm
	shr.u32 	%r2054, %r592, 10;
	xor.b32  	%r2055, %r2054, %r588;
	xor.b32  	%r2056, %r2055, %r591;
	add.s32 	%r2057, %r574, %r2053;
	add.s32 	%r2058, %r2057, %r532;
	add.s32 	%r2059, %r2058, %r2056;
	add.s32 	%r2060, %r11, %r1737;
	add.s32 	%r601, %r2060, -1521486534;
	add.s32 	%r610, %r2060, %r12;
	mov.b32 	%r1712, 6;
	// begin inline asm
	shf.r.wrap.b32 %r594, %r601, %r601, %r1712;
	// end inline asm
	mov.b32 	%r1715, 11;
	// begin inline asm
	shf.r.wrap.b32 %r597, %r601, %r601, %r1715;
	// end inline asm
	xor.b32  	%r2061, %r597, %r594;
	mov.b32 	%r1718, 25;
	// begin inline asm
	shf.r.wrap.b32 %r600, %r601, %r601, %r1718;
	// end inline asm
	xor.b32  	%r2062, %r2061, %r600;
	and.b32  	%r2063, %r601, 1359893119;
	sub.s32 	%r2064, 1521486533, %r2060;
	and.b32  	%r2065, %r2064, -1694144372;
	or.b32  	%r2066, %r2065, %r2063;
	add.s32 	%r2067, %r2066, %r2062;
	add.s32 	%r2068, %r2067, %r118;
	and.b32  	%r2069, %r610, -781301534;
	add.s32 	%r2070, %r2068, %r2069;
	mov.b32 	%r1721, 2;
	// begin inline asm
	shf.r.wrap.b32 %r603, %r610, %r610, %r1721;
	// end inline asm
	mov.b32 	%r1724, 13;
	// begin inline asm
	shf.r.wrap.b32 %r606, %r610, %r610, %r1724;
	// end inline asm
	xor.b32  	%r2071, %r606, %r603;
	mov.b32 	%r1727, 22;
	// begin inline asm
	shf.r.wrap.b32 %r609, %r610, %r610, %r1727;
	// end inline asm
	xor.b32  	%r2072, %r2071, %r609;
	add.s32 	%r619, %r2068, -852880978;
	add.s32 	%r2073, %r2070, %r2072;
	add.s32 	%r628, %r2073, -1162034111;
	// begin inline asm
	shf.r.wrap.b32 %r612, %r619, %r619, %r1712;
	// end inline asm
	// begin inline asm
	shf.r.wrap.b32 %r615, %r619, %r619, %r1715;
	// end inline asm
	xor.b32  	%r2074, %r615, %r612;
	// begin inline asm
	shf.r.wrap.b32 %r618, %r619, %r619, %r1718;
	// end inline asm
	xor.b32  	%r2075, %r2074, %r618;
	and.b32  	%r2076, %r601, %r619;
	sub.s32 	%r2077, -1294602671, %r2068;
	and.b32  	%r2078, %r2077, 1359893119;
	or.b32  	%r2079, %r2078, %r2076;
	add.s32 	%r2080, %r2079, %r2075;
	add.s32 	%r2081, %r2080, %r13;
	xor.b32  	%r2082, %r610, 1779033703;
	and.b32  	%r2083, %r628, %r2082;
	and.b32  	%r2084, %r610, 1779033703;
	xor.b32  	%r2085, %r2083, %r2084;
	add.s32 	%r2086, %r2081, %r2085;
	// begin inline asm
	shf.r.wrap.b32 %r621, %r628, %r628, %r1721;
	// end inline asm
	// begin inline asm
	shf.r.wrap.b32 %r624, %r628, %r628, %r1724;
	// end inline asm
	xor.b32  	%r2087, %r624, %r621;
	// begin inline asm
	shf.r.wrap.b32 %r627, %r628, %r628, %r1727;
	// end inline asm
	xor.b32  	%r2088, %r2087, %r627;
	add.s32 	%r631, %r2081, 1449989905;
	add.s32 	%r2089, %r2086, %r2088;
	add.s32 	%r640, %r2089, -1694144372;
	// begin inline asm
	shf.r.wrap.b32 %r630, %r631, %r631, %r1712;
	// end inline asm
	// begin inline asm
	shf.r.wrap.b32 %r633, %r631, %r631, %r1715;
	// end inline asm
	xor.b32  	%r2090, %r633, %r630;
	// begin inline asm
	shf.r.wrap.b32 %r636, %r631, %r631, %r1718;
	// end inline asm
	xor.b32  	%r2091, %r2090, %r636;
	and.b32  	%r2092, %r619, %r631;
	sub.s32 	%r2093, -1449989906, %r2081;
	and.b32  	%r2094, %r601, %r2093;
	or.b32  	%r2095, %r2094, %r2092;
	add.s32 	%r2096, %r2095, %r2091;
	add.s32 	%r2097, %r2096, %r14;
	xor.b32  	%r2098, %r628, %r610;
	and.b32  	%r2099, %r640, %r2098;
	and.b32  	%r2100, %r628, %r610;
	xor.b32  	%r2101, %r2099, %r2100;
	add.s32 	%r2102, %r2097, %r2101;
	// begin inline asm
	shf.r.wrap.b32 %r639, %r640, %r640, %r1721;
	// end inline asm
	// begin inline asm
	shf.r.wrap.b32 %r642, %r640, %r640, %r1724;
	// end inline asm
	xor.b32  	%r2103, %r642, %r639;
	// begin inline asm
	shf.r.wrap.b32 %r645, %r640, %r640, %r1727;
	// end inline asm
	xor.b32  	%r2104, %r2103, %r645;
	add.s32 	%r649, %r2097, -1156040474;
	add.s32 	%r2105, %r2102, %r2104;
	add.s32 	%r658, %r2105, 1359893119;
	// begin inline asm
	shf.r.wrap.b32 %r648, %r649, %r649, %r1712;
	// end inline asm
	// begin inline asm
	shf.r.wrap.b32 %r651, %r649, %r649, %r1715;
	// end inline asm
	xor.b32  	%r2106, %r651, %r648;
	// begin inline asm
	shf.r.wrap.b32 %r654, %r649, %r649, %r1718;
	// end inline asm
	xor.b32  	%r2107, %r2106, %r654;
	and.b32  	%r2108, %r631, %r649;
	sub.s32 	%r2109, 1156040473, %r2097;
	and.b32  	%r2110, %r619, %r2109;
	or.b32  	%r2111, %r2110, %r2108;
	add.s32 	%r2112, %r2111, %r601;
	add.s32 	%r2113, %r2112, %r2107;
	add.s32 	%r2114, %r2113, 961987163;
	// begin inline asm
	shf.r.wrap.b32 %r657, %r658, %r658, %r1721;
	// end inline asm
	// begin inline asm
	shf.r.wrap.b32 %r660, %r658, %r658, %r1724;
	// end inline asm
	xor.b32  	%r2115, %r660, %r657;
	// begin inline asm
	shf.r.wrap.b32 %r663, %r658, %r658, %r1727;
	// end inline asm
	xor.b32  	%r2116, %r2115, %r663;
	xor.b32  	%r2117, %r640, %r628;
	and.b32  	%r2118, %r658, %r2117;
	and.b32  	%r2119, %r640, %r628;
	xor.b32  	%r2120, %r2118, %r2119;
	add.s32 	%r673, %r2114, %r610;
	add.s32 	%r2121, %r2114, %r2120;
	add.s32 	%r682, %r2121, %r2116;
	// begin inline asm
	shf.r.wrap.b32 %r666, %r673, %r673, %r1712;
	// end inline asm
	// begin inline asm
	shf.r.wrap.b32 %r669, %r673, %r673, %r1715;
	// end inline asm
	xor.b32  	%r2122, %r669, %r666;
	// begin inline asm
	shf.r.wrap.b32 %r672, %r673, %r673, %r1718;
	// end inline asm
	xor.b32  	%r2123, %r2122, %r672;
	and.b32  	%r2124, %r649, %r673;
	not.b32 	%r2125, %r673;
	and.b32  	%r2126, %r631, %r2125;
	or.b32  	%r2127, %r2126, %r2124;
	add.s32 	%r2128, %r2127, %r619;
	add.s32 	%r2129, %r2128, %r2123;
	add.s32 	%r2130, %r2129, 1508970993;
	// begin inline asm
	shf.r.wrap.b32 %r675, %r682, %r682, %r1721;
	// end inline asm
	// begin inline asm
	shf.r.wrap.b32 %r678, %r682, %r682, %r1724;
	// end inline asm
	xor.b32  	%r2131, %r678, %r675;
	// begin inline asm
	shf.r.wrap.b32 %r681, %r682, %r682, %r1727;
	// end inline asm
	xor.b32  	%r2132, %r2131, %r681;
	xor.b32  	%r2133, %r658, %r640;
	and.b32  	%r2134, %r682, %r2133;
	and.b32  	%r2135, %r658, %r640;
	xor.b32  	%r2136, %r2134, %r2135;
	add.s32 	%r691, %r2130, %r628;
	add.s32 	%r2137, %r2130, %r2136;
	add.s32 	%r700, %r2137, %r2132;
	// begin inline asm
	shf.r.wrap.b32 %r684, %r691, %r691, %r1712;
	// end inline asm
	// begin inline asm
	shf.r.wrap.b32 %r687, %r691, %r691, %r1715;
	// end inline asm
	xor.b32  	%r2138, %r687, %r684;
	// begin inline asm
	shf.r.wrap.b32 %r690, %r691, %r691, %r1718;
	// end inline asm
	xor.b32  	%r2139, %r2138, %r690;
	and.b32  	%r2140, %r673, %r691;
	not.b32 	%r2141, %r691;
	and.b32  	%r2142, %r649, %r2141;
	or.b32  	%r2143, %r2142, %r2140;
	add.s32 	%r2144, %r2143, %r631;
	add.s32 	%r2145, %r2144, %r2139;
	add.s32 	%r2146, %r2145, -1841331548;
	// begin inline asm
	shf.r.wrap.b32 %r693, %r700, %r700, %r1721;
	// end inline asm
	// begin inline asm
	shf.r.wrap.b32 %r696, %r700, %r700, %r1724;
	// end inline asm
	xor.b32  	%r2147, %r696, %r693;
	// begin inline asm
	shf.r.wrap.b32 %r699, %r700, %r700, %r1727;
	// end inline asm
	xor.b32  	%r2148, %r2147, %r699;
	xor.b32  	%r2149, %r682, %r658;
	and.b32  	%r2150, %r700, %r2149;
	and.b32  	%r2151, %r682, %r658;
	xor.b32  	%r2152, %r2150, %r2151;
	add.s32 	%r709, %r2146, %r640;
	add.s32 	%r2153, %r2146, %r2152;
	add.s32 	%r718, %r2153, %r2148;
	// begin inline asm
	shf.r.wrap.b32 %r702, %r709, %r709, %r1712;
	// end inline asm
	// begin inline asm
	shf.r.wrap.b32 %r705, %r709, %r709, %r1715;
	// end inline asm
	xor.b32  	%r2154, %r705, %r702;
	// begin inline asm
	shf.r.wrap.b32 %r708, %r709, %r709, %r1718;
	// end inline asm
	xor.b32  	%r2155, %r2154, %r708;
	and.b32  	%r2156, %r691, %r709;
	not.b32 	%r2157, %r709;
	and.b32  	%r2158, %r673, %r2157;
	or.b32  	%r2159, %r2158, %r2156;
	add.s32 	%r2160, %r2159, %r649;
	add.s32 	%r2161, %r2160, %r2155;
	add.s32 	%r2162, %r2161, -1424204075;
	// begin inline asm
	shf.r.wrap.b32 %r711, %r718, %r718, %r1721;
	// end inline asm
	// begin inline asm
	shf.r.wrap.b32 %r714, %r718, %r718, %r1724;
	// end inline asm
	xor.b32  	%r2163, %r714, %r711;
	// begin inline asm
	shf.r.wrap.b32 %r717, %r718, %r718, %r1727;
	// end inline asm
	xor.b32  	%r2164, %r2163, %r717;
	xor.b32  	%r2165, %r700, %r682;
	and.b32  	%r2166, %r718, %r2165;
	and.b32  	%r2167, %r700, %r682;
	xor.b32  	%r2168, %r2166, %r2167;
	add.s32 	%r727, %r2162, %r658;
	add.s32 	%r2169, %r2162, %r2168;
	add.s32 	%r736, %r2169, %r2164;
	// begin inline asm
	shf.r.wrap.b32 %r720, %r727, %r727, %r1712;
	// end inline asm
	// begin inline asm
	shf.r.wrap.b32 %r723, %r727, %r727, %r1715;
	// end inline asm
	xor.b32  	%r2170, %r723, %r720;
	// begin inline asm
	shf.r.wrap.b32 %r726, %r727, %r727, %r1718;
	// end inline asm
	xor.b32  	%r2171, %r2170, %r726;
	and.b32  	%r2172, %r709, %r727;
	not.b32 	%r2173, %r727;
	and.b32  	%r2174, %r691, %r2173;
	or.b32  	%r2175, %r2174, %r2172;
	add.s32 	%r2176, %r2175, %r673;
	add.s32 	%r2177, %r2176, %r2171;
	add.s32 	%r2178, %r2177, -670586216;
	// begin inline asm
	shf.r.wrap.b32 %r729, %r736, %r736, %r1721;
	// end inline asm
	// begin inline asm
	shf.r.wrap.b32 %r732, %r736, %r736, %r1724;
	// end inline asm
	xor.b32  	%r2179, %r732, %r729;
	// begin inline asm
	shf.r.wrap.b32 %r735, %r736, %r736, %r1727;
	// end inline asm
	xor.b32  	%r2180, %r2179, %r735;
	xor.b32  	%r2181, %r718, %r700;
	and.b32  	%r2182, %r736, %r2181;
	and.b32  	%r2183, %r718, %r700;
	xor.b32  	%r2184, %r2182, %r2183;
	add.s32 	%r745, %r2178, %r682;
	add.s32 	%r2185, %r2178, %r2184;
	add.s32 	%r754, %r2185, %r2180;
	// begin inline asm
	shf.r.wrap.b32 %r738, %r745, %r745, %r1712;
	// end inline asm
	// begin inline asm
	shf.r.wrap.b32 %r741, %r745, %r745, %r1715;
	// end inline asm
	xor.b32  	%r2186, %r741, %r738;
	// begin inline asm
	shf.r.wrap.b32 %r744, %r745, %r745, %r1718;
	// end inline asm
	xor.b32  	%r2187, %r2186, %r744;
	and.b32  	%r2188, %r727, %r745;
	not.b32 	%r2189, %r745;
	and.b32  	%r2190, %r709, %r2189;
	or.b32  	%r2191, %r2190, %r2188;
	add.s32 	%r2192, %r2191, %r691;
	add.s32 	%r2193, %r2192, %r2187;
	add.s32 	%r2194, %r2193, 310598401;
	// begin inline asm
	shf.r.wrap.b32 %r747, %r754, %r754, %r1721;
	// end inline asm
	// begin inline asm
	shf.r.wrap.b32 %r750, %r754, %r754, %r1724;
	// end inline asm
	xor.b32  	%r2195, %r750, %r747;
	// begin inline asm
	shf.r.wrap.b32 %r753, %r754, %r754, %r1727;
	// end inline asm
	xor.b32  	%r2196, %r2195, %r753;
	xor.b32  	%r2197, %r736, %r718;
	and.b32  	%r2198, %r754, %r2197;
	and.b32  	%r2199, %r736, %r718;
	xor.b32  	%r2200, %r2198, %r2199;
	add.s32 	%r763, %r2194, %r700;
	add.s32 	%r2201, %r2194, %r2200;
	add.s32 	%r772, %r2201, %r2196;
	// begin inline asm
	shf.r.wrap.b32 %r756, %r763, %r763, %r1712;
	// end inline asm
	// begin inline asm
	shf.r.wrap.b32 %r759, %r763, %r763, %r1715;
	// end inline asm
	xor.b32  	%r2202, %r759, %r756;
	// begin inline asm
	shf.r.wrap.b32 %r762, %r763, %r763, %r1718;
	// end inline asm
	xor.b32  	%r2203, %r2202, %r762;
	and.b32  	%r2204, %r745, %r763;
	not.b32 	%r2205, %r763;
	and.b32  	%r2206, %r727, %r2205;
	or.b32  	%r2207, %r2206, %r2204;
	add.s32 	%r2208, %r2207, %r709;
	add.s32 	%r2209, %r2208, %r2203;
	add.s32 	%r2210, %r2209, 607225278;
	// begin inline asm
	shf.r.wrap.b32 %r765, %r772, %r772, %r1721;
	// end inline asm
	// begin inline asm
	shf.r.wrap.b32 %r768, %r772, %r772, %r1724;
	// end inline asm
	xor.b32  	%r2211, %r768, %r765;
	// begin inline asm
	shf.r.wrap.b32 %r771, %r772, %r772, %r1727;
	// end inline asm
	xor.b32  	%r2212, %r2211, %r771;
	xor.b32  	%r2213, %r754, %r736;
	and.b32  	%r2214, %r772, %r2213;
	and.b32  	%r2215, %r754, %r736;
	xor.b32  	%r2216, %r2214, %r2215;
	add.s32 	%r781, %r2210, %r718;
	add.s32 	%r2217, %r2210, %r2216;
	add.s32 	%r790, %r2217, %r2212;
	// begin inline asm
	shf.r.wrap.b32 %r774, %r781, %r781, %r1712;
	// end inline asm
	// begin inline asm
	shf.r.wrap.b32 %r777, %r781, %r781, %r1715;
	// end inline asm
	xor.b32  	%r2218, %r777, %r774;
	// begin inline asm
	shf.r.wrap.b32 %r780, %r781, %r781, %r1718;
	// end inline asm
	xor.b32  	%r2219, %r2218, %r780;
	and.b32  	%r2220, %r763, %r781;
	not.b32 	%r2221, %r781;
	and.b32  	%r2222, %r745, %r2221;
	or.b32  	%r2223, %r2222, %r2220;
	add.s32 	%r2224, %r2223, %r727;
	add.s32 	%r2225, %r2224, %r2219;
	add.s32 	%r2226, %r2225, 1426881987;
	// begin inline asm
	shf.r.wrap.b32 %r783, %r790, %r790, %r1721;
	// end inline asm
	// begin inline asm
	shf.r.wrap.b32 %r786, %r790, %r790, %r1724;
	// end inline asm
	xor.b32  	%r2227, %r786, %r783;
	// begin inline asm
	shf.r.wrap.b32 %r789, %r790, %r790, %r1727;
	// end inline asm
	xor.b32  	%r2228, %r2227, %r789;
	xor.b32  	%r2229, %r772, %r754;
	and.b32  	%r2230, %r790, %r2229;
	and.b32  	%r2231, %r772, %r754;
	xor.b32  	%r2232, %r2230, %r2231;
	add.s32 	%r799, %r2226, %r736;
	add.s32 	%r2233, %r2226, %r2232;
	add.s32 	%r808, %r2233, %r2228;
	// begin inline asm
	shf.r.wrap.b32 %r792, %r799, %r799, %r1712;
	// end inline asm
	// begin inline asm
	shf.r.wrap.b32 %r795, %r799, %r799, %r1715;
	// end inline asm
	xor.b32  	%r2234, %r795, %r792;
	// begin inline asm
	shf.r.wrap.b32 %r798, %r799, %r799, %r1718;
	// end inline asm
	xor.b32  	%r2235, %r2234, %r798;
	and.b32  	%r2236, %r781, %r799;
	not.b32 	%r2237, %r799;
	and.b32  	%r2238, %r763, %r2237;
	or.b32  	%r2239, %r2238, %r2236;
	add.s32 	%r2240, %r2239, %r745;
	add.s32 	%r2241, %r2240, %r2235;
	add.s32 	%r2242, %r2241, 1925078388;
	// begin inline asm
	shf.r.wrap.b32 %r801, %r808, %r808, %r1721;
	// end inline asm
	// begin inline asm
	shf.r.wrap.b32 %r804, %r808, %r808, %r1724;
	// end inline asm
	xor.b32  	%r2243, %r804, %r801;
	// begin inline asm
	shf.r.wrap.b32 %r807, %r808, %r808, %r1727;
	// end inline asm
	xor.b32  	%r2244, %r2243, %r807;
	xor.b32  	%r2245, %r790, %r772;
	and.b32  	%r2246, %r808, %r2245;
	and.b32  	%r2247, %r790, %r772;
	xor.b32  	%r2248, %r2246, %r2247;
	add.s32 	%r817, %r2242, %r754;
	add.s32 	%r2249, %r2242, %r2248;
	add.s32 	%r826, %r2249, %r2244;
	// begin inline asm
	shf.r.wrap.b32 %r810, %r817, %r817, %r1712;
	// end inline asm
	// begin inline asm
	shf.r.wrap.b32 %r813, %r817, %r817, %r1715;
	// end inline asm
	xor.b32  	%r2250, %r813, %r810;
	// begin inline asm
	shf.r.wrap.b32 %r816, %r817, %r817, %r1718;
	// end inline asm
	xor.b32  	%r2251, %r2250, %r816;
	and.b32  	%r2252, %r799, %r817;
	not.b32 	%r2253, %r817;
	and.b32  	%r2254, %r781, %r2253;
	or.b32  	%r2255, %r2254, %r2252;
	add.s32 	%r2256, %r2255, %r763;
	add.s32 	%r2257, %r2256, %r2251;
	add.s32 	%r2258, %r2257, -2132889090;
	// begin inline asm
	shf.r.wrap.b32 %r819, %r826, %r826, %r1721;
	// end inline asm
	// begin inline asm
	shf.r.wrap.b32 %r822, %r826, %r826, %r1724;
	// end inline asm
	xor.b32  	%r2259, %r822, %r819;
	// begin inline asm
	shf.r.wrap.b32 %r825, %r826, %r826, %r1727;
	// end inline asm
	xor.b32  	%r2260, %r2259, %r825;
	xor.b32  	%r2261, %r808, %r790;
	and.b32  	%r2262, %r826, %r2261;
	and.b32  	%r2263, %r808, %r790;
	xor.b32  	%r2264, %r2262, %r2263;
	add.s32 	%r835, %r2258, %r772;
	add.s32 	%r2265, %r2258, %r2264;
	add.s32 	%r844, %r2265, %r2260;
	// begin inline asm
	shf.r.wrap.b32 %r828, %r835, %r835, %r1712;
	// end inline asm
	// begin inline asm
	shf.r.wrap.b32 %r831, %r835, %r835, %r1715;
	// end inline asm
	xor.b32  	%r2266, %r831, %r828;
	// begin inline asm
	shf.r.wrap.b32 %r834, %r835, %r835, %r1718;
	// end inline asm
	xor.b32  	%r2267, %r2266, %r834;
	and.b32  	%r2268, %r817, %r835;
	not.b32 	%r2269, %r835;
	and.b32  	%r2270, %r799, %r2269;
	or.b32  	%r2271, %r2270, %r2268;
	add.s32 	%r2272, %r2271, %r781;
	add.s32 	%r2273, %r2272, %r2267;
	add.s32 	%r2274, %r2273, -1680079193;
	// begin inline asm
	shf.r.wrap.b32 %r837, %r844, %r844, %r1721;
	// end inline asm
	// begin inline asm
	shf.r.wrap.b32 %r840, %r844, %r844, %r1724;
	// end inline asm
	xor.b32  	%r2275, %r840, %r837;
	// begin inline asm
	shf.r.wrap.b32 %r843, %r844, %r844, %r1727;
	// end inline asm
	xor.b32  	%r2276, %r2275, %r843;
	xor.b32  	%r2277, %r826, %r808;
	and.b32  	%r2278, %r844, %r2277;
	and.b32  	%r2279, %r826, %r808;
	xor.b32  	%r2280, %r2278, %r2279;
	add.s32 	%r853, %r2274, %r790;
	add.s32 	%r2281, %r2274, %r2280;
	add.s32 	%r862, %r2281, %r2276;
	// begin inline asm
	shf.r.wrap.b32 %r846, %r853, %r853, %r1712;
	// end inline asm
	// begin inline asm
	shf.r.wrap.b32 %r849, %r853, %r853, %r1715;
	// end inline asm
	xor.b32  	%r2282, %r849, %r846;
	// begin inline asm
	shf.r.wrap.b32 %r852, %r853, %r853, %r1718;
	// end inline asm
	xor.b32  	%r2283, %r2282, %r852;
	and.b32  	%r2284, %r835, %r853;
	not.b32 	%r2285, %r853;
	and.b32  	%r2286, %r817, %r2285;
	or.b32  	%r2287, %r2286, %r2284;
	add.s32 	%r2288, %r2287, %r799;
	add.s32 	%r2289, %r2288, %r2283;
	add.s32 	%r2290, %r2289, -1046744604;
	// begin inline asm
	shf.r.wrap.b32 %r855, %r862, %r862, %r1721;
	// end inline asm
	// begin inline asm
	shf.r.wrap.b32 %r858, %r862, %r862, %r1724;
	// end inline asm
	xor.b32  	%r2291, %r858, %r855;
	// begin inline asm
	shf.r.wrap.b32 %r861, %r862, %r862, %r1727;
	// end inline asm
	xor.b32  	%r2292, %r2291, %r861;
	xor.b32  	%r2293, %r844, %r826;
	and.b32  	%r2294, %r862, %r2293;
	and.b32  	%r2295, %r844, %r826;
	xor.b32  	%r2296, %r2294, %r2295;
	add.s32 	%r871, %r2290, %r808;
	add.s32 	%r2297, %r2290, %r2296;
	add.s32 	%r880, %r2297, %r2292;
	// begin inline asm
	shf.r.wrap.b32 %r864, %r871, %r871, %r1712;
	// end inline asm
	// begin inline asm
	shf.r.wrap.b32 %r867, %r871, %r871, %r1715;
	// end inline asm
	xor.b32  	%r2298, %r867, %r864;
	// begin inline asm
	shf.r.wrap.b32 %r870, %r871, %r871, %r1718;
	// end inline asm
	xor.b32  	%r2299, %r2298, %r870;
	and.b32  	%r2300, %r853, %r871;
	not.b32 	%r2301, %r871;
	and.b32  	%r2302, %r835, %r2301;
	or.b32  	%r2303, %r2302, %r2300;
	add.s32 	%r2304, %r2303, %r817;
	add.s32 	%r2305, %r2304, %r2299;
	add.s32 	%r2306, %r2305, %r202;
	add.s32 	%r2307, %r2306, -459576895;
	// begin inline asm
	shf.r.wrap.b32 %r873, %r880, %r880, %r1721;
	// end inline asm
	// begin inline asm
	shf.r.wrap.b32 %r876, %r880, %r880, %r1724;
	// end inline asm
	xor.b32  	%r2308, %r876, %r873;
	// begin inline asm
	shf.r.wrap.b32 %r879, %r880, %r880, %r1727;
	// end inline asm
	xor.b32  	%r2309, %r2308, %r879;
	xor.b32  	%r2310, %r862, %r844;
	and.b32  	%r2311, %r880, %r2310;
	and.b32  	%r2312, %r862, %r844;
	xor.b32  	%r2313, %r2311, %r2312;
	add.s32 	%r889, %r2307, %r826;
	add.s32 	%r2314, %r2307, %r2313;
	add.s32 	%r898, %r2314, %r2309;
	// begin inline asm
	shf.r.wrap.b32 %r882, %r889, %r889, %r1712;
	// end inline asm
	// begin inline asm
	shf.r.wrap.b32 %r885, %r889, %r889, %r1715;
	// end inline asm
	xor.b32  	%r2315, %r885, %r882;
	// begin inline asm
	shf.r.wrap.b32 %r888, %r889, %r889, %r1718;
	// end inline asm
	xor.b32  	%r2316, %r2315, %r888;
	and.b32  	%r2317, %r871, %r889;
	not.b32 	%r2318, %r889;
	and.b32  	%r2319, %r853, %r2318;
	or.b32  	%r2320, %r2319, %r2317;
	add.s32 	%r2321, %r2320, %r835;
	add.s32 	%r2322, %r2321, %r2316;
	add.s32 	%r2323, %r2322, %r214;
	add.s32 	%r2324, %r2323, -272742522;
	// begin inline asm
	shf.r.wrap.b32 %r891, %r898, %r898, %r1721;
	// end inline asm
	// begin inline asm
	shf.r.wrap.b32 %r894, %r898, %r898, %r1724;
	// end inline asm
	xor.b32  	%r2325, %r894, %r891;
	// begin inline asm
	shf.r.wrap.b32 %r897, %r898, %r898, %r1727;
	// end inline asm
	xor.b32  	%r2326, %r2325, %r897;
	xor.b32  	%r2327, %r880, %r862;
	and.b32  	%r2328, %r898, %r2327;
	and.b32  	%r2329, %r880, %r862;
	xor.b32  	%r2330, %r2328, %r2329;
	add.s32 	%r907, %r2324, %r844;
	add.s32 	%r2331, %r2324, %r2330;
	add.s32 	%r916, %r2331, %r2326;
	// begin inline asm
	shf.r.wrap.b32 %r900, %r907, %r907, %r1712;
	// end inline asm
	// begin inline asm
	shf.r.wrap.b32 %r903, %r907, %r907, %r1715;
	// end inline asm
	xor.b32  	%r2332, %r903, %r900;
	// begin inline asm
	shf.r.wrap.b32 %r906, %r907, %r907, %r1718;
	// end inline asm
	xor.b32  	%r2333, %r2332, %r906;
	and.b32  	%r2334, %r889, %r907;
	not.b32 	%r2335, %r907;
	and.b32  	%r2336, %r871, %r2335;
	or.b32  	%r2337, %r2336, %r2334;
	add.s32 	%r2338, %r2337, %r853;
	add.s32 	%r2339, %r2338, %r2333;
	add.s32 	%r2340, %r2339, %r226;
	add.s32 	%r2341, %r2340, 264347078;
	// begin inline asm
	shf.r.wrap.b32 %r909, %r916, %r916, %r1721;
	// end inline asm
	// begin inline asm
	shf.r.wrap.b32 %r912, %r916, %r916, %r1724;
	// end inline asm
	xor.b32  	%r2342, %r912, %r909;
	// begin inline asm
	shf.r.wrap.b32 %r915, %r916, %r916, %r1727;
	// end inline asm
	xor.b32  	%r2343, %r2342, %r915;
	xor.b32  	%r2344, %r898, %r880;
	and.b32  	%r2345, %r916, %r2344;
	and.b32  	%r2346, %r898, %r880;
	xor.b32  	%r2347, %r2345, %r2346;
	add.s32 	%r925, %r2341, %r862;
	add.s32 	%r2348, %r2341, %r2347;
	add.s32 	%r934, %r2348, %r2343;
	// begin inline asm
	shf.r.wrap.b32 %r918, %r925, %r925, %r1712;
	// end inline asm
	// begin inline asm
	shf.r.wrap.b32 %r921, %r925, %r925, %r1715;
	// end inline asm
	xor.b32  	%r2349, %r921, %r918;
	// begin inline asm
	shf.r.wrap.b32 %r924, %r925, %r925, %r1718;
	// end inline asm
	xor.b32  	%r2350, %r2349, %r924;
	and.b32  	%r2351, %r907, %r925;
	not.b32 	%r2352, %r925;
	and.b32  	%r2353, %r889, %r2352;
	or.b32  	%r2354, %r2353, %r2351;
	add.s32 	%r2355, %r2354, %r871;
	add.s32 	%r2356, %r2355, %r2350;
	add.s32 	%r2357, %r2356, %r238;
	add.s32 	%r2358, %r2357, 604807628;
	// begin inline asm
	shf.r.wrap.b32 %r927, %r934, %r934, %r1721;
	// end inline asm
	// begin inline asm
	shf.r.wrap.b32 %r930, %r934, %r934, %r1724;
	// end inline asm
	xor.b32  	%r2359, %r930, %r927;
	// begin inline asm
	shf.r.wrap.b32 %r933, %r934, %r934, %r1727;
	// end inline asm
	xor.b32  	%r2360, %r2359, %r933;
	xor.b32  	%r2361, %r916, %r898;
	and.b32  	%r2362, %r934, %r2361;
	and.b32  	%r2363, %r916, %r898;
	xor.b32  	%r2364, %r2362, %r2363;
	add.s32 	%r943, %r2358, %r880;
	add.s32 	%r2365, %r2358, %r2364;
	add.s32 	%r952, %r2365, %r2360;
	// begin inline asm
	shf.r.wrap.b32 %r936, %r943, %r943, %r1712;
	// end inline asm
	// begin inline asm
	shf.r.wrap.b32 %r939, %r943, %r943, %r1715;
	// end inline asm
	xor.b32  	%r2366, %r939, %r936;
	// begin inline asm
	shf.r.wrap.b32 %r942, %r943, %r943, %r1718;
	// end inline asm
	xor.b32  	%r2367, %r2366, %r942;
	and.b32  	%r2368, %r925, %r943;
	not.b32 	%r2369, %r943;
	and.b32  	%r2370, %r907, %r2369;
	or.b32  	%r2371, %r2370, %r2368;
	add.s32 	%r2372, %r2371, %r889;
	add.s32 	%r2373, %r2372, %r2367;
	add.s32 	%r2374, %r2373, %r250;
	add.s32 	%r2375, %r2374, 770255983;
	// begin inline asm
	shf.r.wrap.b32 %r945, %r952, %r952, %r1721;
	// end inline asm
	// begin inline asm
	shf.r.wrap.b32 %r948, %r952, %r952, %r1724;
	// end inline asm
	xor.b32  	%r2376, %r948, %r945;
	// begin inline asm
	shf.r.wrap.b32 %r951, %r952, %r952, %r1727;
	// end inline asm
	xor.b32  	%r2377, %r2376, %r951;
	xor.b32  	%r2378, %r934, %r916;
	and.b32  	%r2379, %r952, %r2378;
	and.b32  	%r2380, %r934, %r916;
	xor.b32  	%r2381, %r2379, %r2380;
	add.s32 	%r961, %r2375, %r898;
	add.s32 	%r2382, %r2375, %r2381;
	add.s32 	%r970, %r2382, %r2377;
	// begin inline asm
	shf.r.wrap.b32 %r954, %r961, %r961, %r1712;
	// end inline asm
	// begin inline asm
	shf.r.wrap.b32 %r957, %r961, %r961, %r1715;
	// end inline asm
	xor.b32  	%r2383, %r957, %r954;
	// begin inline asm
	shf.r.wrap.b32 %r960, %r961, %r961, %r1718;
	// end inline asm
	xor.b32  	%r2384, %r2383, %r960;
	and.b32  	%r2385, %r943, %r961;
	not.b32 	%r2386, %r961;
	and.b32  	%r2387, %r925, %r2386;
	or.b32  	%r2388, %r2387, %r2385;
	add.s32 	%r2389, %r2388, %r907;
	add.s32 	%r2390, %r2389, %r2384;
	add.s32 	%r2391, %r2390, %r262;
	add.s32 	%r2392, %r2391, 1249150122;
	// begin inline asm
	shf.r.wrap.b32 %r963, %r970, %r970, %r1721;
	// end inline asm
	// begin inline asm
	shf.r.wrap.b32 %r966, %r970, %r970, %r1724;
	// end inline asm
	xor.b32  	%r2393, %r966, %r963;
	// begin inline asm
	shf.r.wrap.b32 %r969, %r970, %r970, %r1727;
	// end inline asm
	xor.b32  	%r2394, %r2393, %r969;
	xor.b32  	%r2395, %r952, %r934;
	and.b32  	%r2396, %r970, %r2395;
	and.b32  	%r2397, %r952, %r934;
	xor.b32  	%r2398, %r2396, %r2397;
	add.s32 	%r979, %r2392, %r916;
	add.s32 	%r2399, %r2392, %r2398;
	add.s32 	%r988, %r2399, %r2394;
	// begin inline asm
	shf.r.wrap.b32 %r972, %r979, %r979, %r1712;
	// end inline asm
	// begin inline asm
	shf.r.wrap.b32 %r975, %r979, %r979, %r1715;
	// end inline asm
	xor.b32  	%r2400, %r975, %r972;
	// begin inline asm
	shf.r.wrap.b32 %r978, %r979, %r979, %r1718;
	// end inline asm
	xor.b32  	%r2401, %r2400, %r978;
	and.b32  	%r2402, %r961, %r979;
	not.b32 	%r2403, %r979;
	and.b32  	%r2404, %r943, %r2403;
	or.b32  	%r2405, %r2404, %r2402;
	add.s32 	%r2406, %r2405, %r925;
	add.s32 	%r2407, %r2406, %r2401;
	add.s32 	%r2408, %r2407, %r157;
	add.s32 	%r2409, %r2408, 1555081692;
	// begin inline asm
	shf.r.wrap.b32 %r981, %r988, %r988, %r1721;
	// end inline asm
	// begin inline asm
	shf.r.wrap.b32 %r984, %r988, %r988, %r1724;
	// end inline asm
	xor.b32  	%r2410, %r984, %r981;
	// begin inline asm
	shf.r.wrap.b32 %r987, %r988, %r988, %r1727;
	// end inline asm
	xor.b32  	%r2411, %r2410, %r987;
	xor.b32  	%r2412, %r970, %r952;
	and.b32  	%r2413, %r988, %r2412;
	and.b32  	%r2414, %r970, %r952;
	xor.b32  	%r2415, %r2413, %r2414;
	add.s32 	%r997, %r2409, %r934;
	add.s32 	%r2416, %r2409, %r2415;
	add.s32 	%r1006, %r2416, %r2411;
	// begin inline asm
	shf.r.wrap.b32 %r990, %r997, %r997, %r1712;
	// end inline asm
	// begin inline asm
	shf.r.wrap.b32 %r993, %r997, %r997, %r1715;
	// end inline asm
	xor.b32  	%r2417, %r993, %r990;
	// begin inline asm
	shf.r.wrap.b32 %r996, %r997, %r997, %r1718;
	// end inline asm
	xor.b32  	%r2418, %r2417, %r996;
	and.b32  	%r2419, %r979, %r997;
	not.b32 	%r2420, %r997;
	and.b32  	%r2421, %r961, %r2420;
	or.b32  	%r2422, %r2421, %r2419;
	add.s32 	%r2423, %r2422, %r943;
	add.s32 	%r2424, %r2423, %r2418;
	add.s32 	%r2425, %r2424, %r286;
	add.s32 	%r2426, %r2425, 1996064986;
	// begin inline asm
	shf.r.wrap.b32 %r999, %r1006, %r1006, %r1721;
	// end inline asm
	// begin inline asm
	shf.r.wrap.b32 %r1002, %r1006, %r1006, %r1724;
	// end inline asm
	xor.b32  	%r2427, %r1002, %r999;
	// begin inline asm
	shf.r.wrap.b32 %r1005, %r1006, %r1006, %r1727;
	// end inline asm
	xor.b32  	%r2428, %r2427, %r1005;
	xor.b32  	%r2429, %r988, %r970;
	and.b32  	%r2430, %r1006, %r2429;
	and.b32  	%r2431, %r988, %r970;
	xor.b32  	%r2432, %r2430, %r2431;
	add.s32 	%r1015, %r2426, %r952;
	add.s32 	%r2433, %r2426, %r2432;
	add.s32 	%r1024, %r2433, %r2428;
	// begin inline asm
	shf.r.wrap.b32 %r1008, %r1015, %r1015, %r1712;
	// end inline asm
	// begin inline asm
	shf.r.wrap.b32 %r1011, %r1015, %r1015, %r1715;
	// end inline asm
	xor.b32  	%r2434, %r1011, %r1008;
	// begin inline asm
	shf.r.wrap.b32 %r1014, %r1015, %r1015, %r1718;
	// end inline asm
	xor.b32  	%r2435, %r2434, %r1014;
	and.b32  	%r2436, %r997, %r1015;
	not.b32 	%r2437, %r1015;
	and.b32  	%r2438, %r979, %r2437;
	or.b32  	%r2439, %r2438, %r2436;
	add.s32 	%r2440, %r2439, %r961;
	add.s32 	%r2441, %r2440, %r2435;
	add.s32 	%r2442, %r2441, %r298;
	add.s32 	%r2443, %r2442, -1740746414;
	// begin inline asm
	shf.r.wrap.b32 %r1017, %r1024, %r1024, %r1721;
	// end inline asm
	// begin inline asm
	shf.r.wrap.b32 %r1020, %r1024, %r1024, %r1724;
	// end inline asm
	xor.b32  	%r2444, %r1020, %r1017;
	// begin inline asm
	shf.r.wrap.b32 %r1023, %r1024, %r1024, %r1727;
	// end inline asm
	xor.b32  	%r2445, %r2444, %r1023;
	xor.b32  	%r2446, %r1006, %r988;
	and.b32  	%r2447, %r1024, %r2446;
	and.b32  	%r2448, %r1006, %r988;
	xor.b32  	%r2449, %r2447, %r2448;
	add.s32 	%r1033, %r2443, %r970;
	add.s32 	%r2450, %r2443, %r2449;
	add.s32 	%r1042, %r2450, %r2445;
	// begin inline asm
	shf.r.wrap.b32 %r1026, %r1033, %r1033, %r1712;
	// end inline asm
	// begin inline asm
	shf.r.wrap.b32 %r1029, %r1033, %r1033, %r1715;
	// end inline asm
	xor.b32  	%r2451, %r1029, %r1026;
	// begin inline asm
	shf.r.wrap.b32 %r1032, %r1033, %r1033, %r1718;
	// end inline asm
	xor.b32  	%r2452, %r2451, %r1032;
	and.b32  	%r2453, %r1015, %r1033;
	not.b32 	%r2454, %r1033;
	and.b32  	%r2455, %r997, %r2454;
	or.b32  	%r2456, %r2455, %r2453;
	add.s32 	%r2457, %r2456, %r979;
	add.s32 	%r2458, %r2457, %r2452;
	add.s32 	%r2459, %r2458, %r310;
	add.s32 	%r2460, %r2459, -1473132947;
	// begin inline asm
	shf.r.wrap.b32 %r1035, %r1042, %r1042, %r1721;
	// end inline asm
	// begin inline asm
	shf.r.wrap.b32 %r1038, %r1042, %r1042, %r1724;
	// end inline asm
	xor.b32  	%r2461, %r1038, %r1035;
	// begin inline asm
	shf.r.wrap.b32 %r1041, %r1042, %r1042, %r1727;
	// end inline asm
	xor.b32  	%r2462, %r2461, %r1041;
	xor.b32  	%r2463, %r1024, %r1006;
	and.b32  	%r2464, %r1042, %r2463;
	and.b32  	%r2465, %r1024, %r1006;
	xor.b32  	%r2466, %r2464, %r2465;
	add.s32 	%r1051, %r2460, %r988;
	add.s32 	%r2467, %r2460, %r2466;
	add.s32 	%r1060, %r2467, %r2462;
	// begin inline asm
	shf.r.wrap.b32 %r1044, %r1051, %r1051, %r1712;
	// end inline asm
	// begin inline asm
	shf.r.wrap.b32 %r1047, %r1051, %r1051, %r1715;
	// end inline asm
	xor.b32  	%r2468, %r1047, %r1044;
	// begin inline asm
	shf.r.wrap.b32 %r1050, %r1051, %r1051, %r1718;
	// end inline asm
	xor.b32  	%r2469, %r2468, %r1050;
	and.b32  	%r2470, %r1033, %r1051;
	not.b32 	%r2471, %r1051;
	and.b32  	%r2472, %r1015, %r2471;
	or.b32  	%r2473, %r2472, %r2470;
	add.s32 	%r2474, %r2473, %r997;
	add.s32 	%r2475, %r2474, %r2469;
	add.s32 	%r2476, %r2475, %r322;
	add.s32 	%r2477, %r2476, -1341970488;
	// begin inline asm
	shf.r.wrap.b32 %r1053, %r1060, %r1060, %r1721;
	// end inline asm
	// begin inline asm
	shf.r.wrap.b32 %r1056, %r1060, %r1060, %r1724;
	// end inline asm
	xor.b32  	%r2478, %r1056, %r1053;
	// begin inline asm
	shf.r.wrap.b32 %r1059, %r1060, %r1060, %r1727;
	// end inline asm
	xor.b32  	%r2479, %r2478, %r1059;
	xor.b32  	%r2480, %r1042, %r1024;
	and.b32  	%r2481, %r1060, %r2480;
	and.b32  	%r2482, %r1042, %r1024;
	xor.b32  	%r2483, %r2481, %r2482;
	add.s32 	%r1069, %r2477, %r1006;
	add.s32 	%r2484, %r2477, %r2483;
	add.s32 	%r1078, %r2484, %r2479;
	// begin inline asm
	shf.r.wrap.b32 %r1062, %r1069, %r1069, %r1712;
	// end inline asm
	// begin inline asm
	shf.r.wrap.b32 %r1065, %r1069, %r1069, %r1715;
	// end inline asm
	xor.b32  	%r2485, %r1065, %r1062;
	// begin inline asm
	shf.r.wrap.b32 %r1068, %r1069, %r1069, %r1718;
	// end inline asm
	xor.b32  	%r2486, %r2485, %r1068;
	and.b32  	%r2487, %r1051, %r1069;
	not.b32 	%r2488, %r1069;
	and.b32  	%r2489, %r1033, %r2488;
	or.b32  	%r2490, %r2489, %r2487;
	add.s32 	%r2491, %r2490, %r1015;
	add.s32 	%r2492, %r2491, %r2486;
	add.s32 	%r2493, %r2492, %r334;
	add.s32 	%r2494, %r2493, -1084653625;
	// begin inline asm
	shf.r.wrap.b32 %r1071, %r1078, %r1078, %r1721;
	// end inline asm
	// begin inline asm
	shf.r.wrap.b32 %r1074, %r1078, %r1078, %r1724;
	// end inline asm
	xor.b32  	%r2495, %r1074, %r1071;
	// begin inline asm
	shf.r.wrap.b32 %r1077, %r1078, %r1078, %r1727;
	// end inline asm
	xor.b32  	%r2496, %r2495, %r1077;
	xor.b32  	%r2497, %r1060, %r1042;
	and.b32  	%r2498, %r1078, %r2497;
	and.b32  	%r2499, %r1060, %r1042;
	xor.b32  	%r2500, %r2498, %r2499;
	add.s32 	%r1087, %r2494, %r1024;
	add.s32 	%r2501, %r2494, %r2500;
	add.s32 	%r1096, %r2501, %r2496;
	// begin inline asm
	shf.r.wrap.b32 %r1080, %r1087, %r1087, %r1712;
	// end inline asm
	// begin inline asm
	shf.r.wrap.b32 %r1083, %r1087, %r1087, %r1715;
	// end inline asm
	xor.b32  	%r2502, %r1083, %r1080;
	// begin inline asm
	shf.r.wrap.b32 %r1086, %r1087, %r1087, %r1718;
	// end inline asm
	xor.b32  	%r2503, %r2502, %r1086;
	and.b32  	%r2504, %r1069, %r1087;
	not.b32 	%r2505, %r1087;
	and.b32  	%r2506, %r1051, %r2505;
	or.b32  	%r2507, %r2506, %r2504;
	add.s32 	%r2508, %r2507, %r1033;
	add.s32 	%r2509, %r2508, %r2503;
	add.s32 	%r2510, %r2509, %r346;
	add.s32 	%r2511, %r2510, -958395405;
	// begin inline asm
	shf.r.wrap.b32 %r1089, %r1096, %r1096, %r1721;
	// end inline asm
	// begin inline asm
	shf.r.wrap.b32 %r1092, %r1096, %r1096, %r1724;
	// end inline asm
	xor.b32  	%r2512, %r1092, %r1089;
	// begin inline asm
	shf.r.wrap.b32 %r1095, %r1096, %r1096, %r1727;
	// end inline asm
	xor.b32  	%r2513, %r2512, %r1095;
	xor.b32  	%r2514, %r1078, %r1060;
	and.b32  	%r2515, %r1096, %r2514;
	and.b32  	%r2516, %r1078, %r1060;
	xor.b32  	%r2517, %r2515, %r2516;
	add.s32 	%r1105, %r2511, %r1042;
	add.s32 	%r2518, %r2511, %r2517;
	add.s32 	%r1114, %r2518, %r2513;
	// begin inline asm
	shf.r.wrap.b32 %r1098, %r1105, %r1105, %r1712;
	// end inline asm
	// begin inline asm
	shf.r.wrap.b32 %r1101, %r1105, %r1105, %r1715;
	// end inline asm
	xor.b32  	%r2519, %r1101, %r1098;
	// begin inline asm
	shf.r.wrap.b32 %r1104, %r1105, %r1105, %r1718;
	// end inline asm
	xor.b32  	%r2520, %r2519, %r1104;
	and.b32  	%r2521, %r1087, %r1105;
	not.b32 	%r2522, %r1105;
	and.b32  	%r2523, %r1069, %r2522;
	or.b32  	%r2524, %r2523, %r2521;
	add.s32 	%r2525, %r2524, %r1051;
	add.s32 	%r2526, %r2525, %r2520;
	add.s32 	%r2527, %r2526, %r358;
	add.s32 	%r2528, %r2527, -710438585;
	// begin inline asm
	shf.r.wrap.b32 %r1107, %r1114, %r1114, %r1721;
	// end inline asm
	// begin inline asm
	shf.r.wrap.b32 %r1110, %r1114, %r1114, %r1724;
	// end inline asm
	xor.b32  	%r2529, %r1110, %r1107;
	// begin inline asm
	shf.r.wrap.b32 %r1113, %r1114, %r1114, %r1727;
	// end inline asm
	xor.b32  	%r2530, %r2529, %r1113;
	xor.b32  	%r2531, %r1096, %r1078;
	and.b32  	%r2532, %r1114, %r2531;
	and.b32  	%r2533, %r1096, %r1078;
	xor.b32  	%r2534, %r2532, %r2533;
	add.s32 	%r1123, %r2528, %r1060;
	add.s32 	%r2535, %r2528, %r2534;
	add.s32 	%r1132, %r2535, %r2530;
	// begin inline asm
	shf.r.wrap.b32 %r1116, %r1123, %r1123, %r1712;
	// end inline asm
	// begin inline asm
	shf.r.wrap.b32 %r1119, %r1123, %r1123, %r1715;
	// end inline asm
	xor.b32  	%r2536, %r1119, %r1116;
	// begin inline asm
	shf.r.wrap.b32 %r1122, %r1123, %r1123, %r1718;
	// end inline asm
	xor.b32  	%r2537, %r2536, %r1122;
	and.b32  	%r2538, %r1105, %r1123;
	not.b32 	%r2539, %r1123;
	and.b32  	%r2540, %r1087, %r2539;
	or.b32  	%r2541, %r2540, %r2538;
	add.s32 	%r2542, %r2541, %r1069;
	add.s32 	%r2543, %r2542, %r2537;
	add.s32 	%r2544, %r2543, %r370;
	add.s32 	%r2545, %r2544, 113926993;
	// begin inline asm
	shf.r.wrap.b32 %r1125, %r1132, %r1132, %r1721;
	// end inline asm
	// begin inline asm
	shf.r.wrap.b32 %r1128, %r1132, %r1132, %r1724;
	// end inline asm
	xor.b32  	%r2546, %r1128, %r1125;
	// begin inline asm
	shf.r.wrap.b32 %r1131, %r1132, %r1132, %r1727;
	// end inline asm
	xor.b32  	%r2547, %r2546, %r1131;
	xor.b32  	%r2548, %r1114, %r1096;
	and.b32  	%r2549, %r1132, %r2548;
	and.b32  	%r2550, %r1114, %r1096;
	xor.b32  	%r2551, %r2549, %r2550;
	add.s32 	%r1141, %r2545, %r1078;
	add.s32 	%r2552, %r2545, %r2551;
	add.s32 	%r1150, %r2552, %r2547;
	// begin inline asm
	shf.r.wrap.b32 %r1134, %r1141, %r1141, %r1712;
	// end inline asm
	// begin inline asm
	shf.r.wrap.b32 %r1137, %r1141, %r1141, %r1715;
	// end inline asm
	xor.b32  	%r2553, %r1137, %r1134;
	// begin inline asm
	shf.r.wrap.b32 %r1140, %r1141, %r1141, %r1718;
	// end inline asm
	xor.b32  	%r2554, %r2553, %r1140;
	and.b32  	%r2555, %r1123, %r1141;
	not.b32 	%r2556, %r1141;
	and.b32  	%r2557, %r1105, %r2556;
	or.b32  	%r2558, %r2557, %r2555;
	add.s32 	%r2559, %r2558, %r1087;
	add.s32 	%r2560, %r2559, %r2554;
	add.s32 	%r2561, %r2560, %r229;
	add.s32 	%r2562, %r2561, 338241895;
	// begin inline asm
	shf.r.wrap.b32 %r1143, %r1150, %r1150, %r1721;
	// end inline asm
	// begin inline asm
	shf.r.wrap.b32 %r1146, %r1150, %r1150, %r1724;
	// end inline asm
	xor.b32  	%r2563, %r1146, %r1143;
	// begin inline asm
	shf.r.wrap.b32 %r1149, %r1150, %r1150, %r1727;
	// end inline asm
	xor.b32  	%r2564, %r2563, %r1149;
	xor.b32  	%r2565, %r1132, %r1114;
	and.b32  	%r2566, %r1150, %r2565;
	and.b32  	%r2567, %r1132, %r1114;
	xor.b32  	%r2568, %r2566, %r2567;
	add.s32 	%r1159, %r2562, %r1096;
	add.s32 	%r2569, %r2562, %r2568;
	add.s32 	%r1168, %r2569, %r2564;
	// begin inline asm
	shf.r.wrap.b32 %r1152, %r1159, %r1159, %r1712;
	// end inline asm
	// begin inline asm
	shf.r.wrap.b32 %r1155, %r1159, %r1159, %r1715;
	// end inline asm
	xor.b32  	%r2570, %r1155, %r1152;
	// begin inline asm
	shf.r.wrap.b32 %r1158, %r1159, %r1159, %r1718;
	// end inline asm
	xor.b32  	%r2571, %r2570, %r1158;
	and.b32  	%r2572, %r1141, %r1159;
	not.b32 	%r2573, %r1159;
	and.b32  	%r2574, %r1123, %r2573;
	or.b32  	%r2575, %r2574, %r2572;
	add.s32 	%r2576, %r2575, %r1105;
	add.s32 	%r2577, %r2576, %r2571;
	add.s32 	%r2578, %r2577, %r394;
	add.s32 	%r2579, %r2578, 666307205;
	// begin inline asm
	shf.r.wrap.b32 %r1161, %r1168, %r1168, %r1721;
	// end inline asm
	// begin inline asm
	shf.r.wrap.b32 %r1164, %r1168, %r1168, %r1724;
	// end inline asm
	xor.b32  	%r2580, %r1164, %r1161;
	// begin inline asm
	shf.r.wrap.b32 %r1167, %r1168, %r1168, %r1727;
	// end inline asm
	xor.b32  	%r2581, %r2580, %r1167;
	xor.b32  	%r2582, %r1150, %r1132;
	and.b32  	%r2583, %r1168, %r2582;
	and.b32  	%r2584, %r1150, %r1132;
	xor.b32  	%r2585, %r2583, %r2584;
	add.s32 	%r1177, %r2579, %r1114;
	add.s32 	%r2586, %r2579, %r2585;
	add.s32 	%r1186, %r2586, %r2581;
	// begin inline asm
	shf.r.wrap.b32 %r1170, %r1177, %r1177, %r1712;
	// end inline asm
	// begin inline asm
	shf.r.wrap.b32 %r1173, %r1177, %r1177, %r1715;
	// end inline asm
	xor.b32  	%r2587, %r1173, %r1170;
	// begin inline asm
	shf.r.wrap.b32 %r1176, %r1177, %r1177, %r1718;
	// end inline asm
	xor.b32  	%r2588, %r2587, %r1176;
	and.b32  	%r2589, %r1159, %r1177;
	not.b32 	%r2590, %r1177;
	and.b32  	%r2591, %r1141, %r2590;
	or.b32  	%r2592, %r2591, %r2589;
	add.s32 	%r2593, %r2592, %r1123;
	add.s32 	%r2594, %r2593, %r2588;
	add.s32 	%r2595, %r2594, %r406;
	add.s32 	%r2596, %r2595, 773529912;
	// begin inline asm
	shf.r.wrap.b32 %r1179, %r1186, %r1186, %r1721;
	// end inline asm
	// begin inline asm
	shf.r.wrap.b32 %r1182, %r1186, %r1186, %r1724;
	// end inline asm
	xor.b32  	%r2597, %r1182, %r1179;
	// begin inline asm
	shf.r.wrap.b32 %r1185, %r1186, %r1186, %r1727;
	// end inline asm
	xor.b32  	%r2598, %r2597, %r1185;
	xor.b32  	%r2599, %r1168, %r1150;
	and.b32  	%r2600, %r1186, %r2599;
	and.b32  	%r2601, %r1168, %r1150;
	xor.b32  	%r2602, %r2600, %r2601;
	add.s32 	%r1195, %r2596, %r1132;
	add.s32 	%r2603, %r2596, %r2602;
	add.s32 	%r1204, %r2603, %r2598;
	// begin inline asm
	shf.r.wrap.b32 %r1188, %r1195, %r1195, %r1712;
	// end inline asm
	// begin inline asm
	shf.r.wrap.b32 %r1191, %r1195, %r1195, %r1715;
	// end inline asm
	xor.b32  	%r2604, %r1191, %r1188;
	// begin inline asm
	shf.r.wrap.b32 %r1194, %r1195, %r1195, %r1718;
	// end inline asm
	xor.b32  	%r2605, %r2604, %r1194;
	and.b32  	%r2606, %r1177, %r1195;
	not.b32 	%r2607, %r1195;
	and.b32  	%r2608, %r1159, %r2607;
	or.b32  	%r2609, %r2608, %r2606;
	add.s32 	%r2610, %r2609, %r1141;
	add.s32 	%r2611, %r2610, %r2605;
	add.s32 	%r2612, %r2611, %r418;
	add.s32 	%r2613, %r2612, 1294757372;
	// begin inline asm
	shf.r.wrap.b32 %r1197, %r1204, %r1204, %r1721;
	// end inline asm
	// begin inline asm
	shf.r.wrap.b32 %r1200, %r1204, %r1204, %r1724;
	// end inline asm
	xor.b32  	%r2614, %r1200, %r1197;
	// begin inline asm
	shf.r.wrap.b32 %r1203, %r1204, %r1204, %r1727;
	// end inline asm
	xor.b32  	%r2615, %r2614, %r1203;
	xor.b32  	%r2616, %r1186, %r1168;
	and.b32  	%r2617, %r1204, %r2616;
	and.b32  	%r2618, %r1186, %r1168;
	xor.b32  	%r2619, %r2617, %r2618;
	add.s32 	%r1213, %r2613, %r1150;
	add.s32 	%r2620, %r2613, %r2619;
	add.s32 	%r1222, %r2620, %r2615;
	// begin inline asm
	shf.r.wrap.b32 %r1206, %r1213, %r1213, %r1712;
	// end inline asm
	// begin inline asm
	shf.r.wrap.b32 %r1209, %r1213, %r1213, %r1715;
	// end inline asm
	xor.b32  	%r2621, %r1209, %r1206;
	// begin inline asm
	shf.r.wrap.b32 %r1212, %r1213, %r1213, %r1718;
	// end inline asm
	xor.b32  	%r2622, %r2621, %r1212;
	and.b32  	%r2623, %r1195, %r1213;
	not.b32 	%r2624, %r1213;
	and.b32  	%r2625, %r1177, %r2624;
	or.b32  	%r2626, %r2625, %r2623;
	add.s32 	%r2627, %r2626, %r1159;
	add.s32 	%r2628, %r2627, %r2622;
	add.s32 	%r2629, %r2628, %r430;
	add.s32 	%r2630, %r2629, 1396182291;
	// begin inline asm
	shf.r.wrap.b32 %r1215, %r1222, %r1222, %r1721;
	// end inline asm
	// begin inline asm
	shf.r.wrap.b32 %r1218, %r1222, %r1222, %r1724;
	// end inline asm
	xor.b32  	%r2631, %r1218, %r1215;
	// begin inline asm
	shf.r.wrap.b32 %r1221, %r1222, %r1222, %r1727;
	// end inline asm
	xor.b32  	%r2632, %r2631, %r1221;
	xor.b32  	%r2633, %r1204, %r1186;
	and.b32  	%r2634, %r1222, %r2633;
	and.b32  	%r2635, %r1204, %r1186;
	xor.b32  	%r2636, %r2634, %r2635;
	add.s32 	%r1231, %r2630, %r1168;
	add.s32 	%r2637, %r2630, %r2636;
	add.s32 	%r1240, %r2637, %r2632;
	// begin inline asm
	shf.r.wrap.b32 %r1224, %r1231, %r1231, %r1712;
	// end inline asm
	// begin inline asm
	shf.r.wrap.b32 %r1227, %r1231, %r1231, %r1715;
	// end inline asm
	xor.b32  	%r2638, %r1227, %r1224;
	// begin inline asm
	shf.r.wrap.b32 %r1230, %r1231, %r1231, %r1718;
	// end inline asm
	xor.b32  	%r2639, %r2638, %r1230;
	and.b32  	%r2640, %r1213, %r1231;
	not.b32 	%r2641, %r1231;
	and.b32  	%r2642, %r1195, %r2641;
	or.b32  	%r2643, %r2642, %r2640;
	add.s32 	%r2644, %r2643, %r1177;
	add.s32 	%r2645, %r2644, %r2639;
	add.s32 	%r2646, %r2645, %r442;
	add.s32 	%r2647, %r2646, 1695183700;
	// begin inline asm
	shf.r.wrap.b32 %r1233, %r1240, %r1240, %r1721;
	// end inline asm
	// begin inline asm
	shf.r.wrap.b32 %r1236, %r1240, %r1240, %r1724;
	// end inline asm
	xor.b32  	%r2648, %r1236, %r1233;
	// begin inline asm
	shf.r.wrap.b32 %r1239, %r1240, %r1240, %r1727;
	// end inline asm
	xor.b32  	%r2649, %r2648, %r1239;
	xor.b32  	%r2650, %r1222, %r1204;
	and.b32  	%r2651, %r1240, %r2650;
	and.b32  	%r2652, %r1222, %r1204;
	xor.b32  	%r2653, %r2651, %r2652;
	add.s32 	%r1249, %r2647, %r1186;
	add.s32 	%r2654, %r2647, %r2653;
	add.s32 	%r1258, %r2654, %r2649;
	// begin inline asm
	shf.r.wrap.b32 %r1242, %r1249, %r1249, %r1712;
	// end inline asm
	// begin inline asm
	shf.r.wrap.b32 %r1245, %r1249, %r1249, %r1715;
	// end inline asm
	xor.b32  	%r2655, %r1245, %r1242;
	// begin inline asm
	shf.r.wrap.b32 %r1248, %r1249, %r1249, %r1718;
	// end inline asm
	xor.b32  	%r2656, %r2655, %r1248;
	and.b32  	%r2657, %r1231, %r1249;
	not.b32 	%r2658, %r1249;
	and.b32  	%r2659, %r1213, %r2658;
	or.b32  	%r2660, %r2659, %r2657;
	add.s32 	%r2661, %r2660, %r1195;
	add.s32 	%r2662, %r2661, %r2656;
	add.s32 	%r2663, %r2662, %r454;
	add.s32 	%r2664, %r2663, 1986661051;
	// begin inline asm
	shf.r.wrap.b32 %r1251, %r1258, %r1258, %r1721;
	// end inline asm
	// begin inline asm
	shf.r.wrap.b32 %r1254, %r1258, %r1258, %r1724;
	// end inline asm
	xor.b32  	%r2665, %r1254, %r1251;
	// begin inline asm
	shf.r.wrap.b32 %r1257, %r1258, %r1258, %r1727;
	// end inline asm
	xor.b32  	%r2666, %r2665, %r1257;
	xor.b32  	%r2667, %r1240, %r1222;
	and.b32  	%r2668, %r1258, %r2667;
	and.b32  	%r2669, %r1240, %r1222;
	xor.b32  	%r2670, %r2668, %r2669;
	add.s32 	%r1267, %r2664, %r1204;
	add.s32 	%r2671, %r2664, %r2670;
	add.s32 	%r1276, %r2671, %r2666;
	// begin inline asm
	shf.r.wrap.b32 %r1260, %r1267, %r1267, %r1712;
	// end inline asm
	// begin inline asm
	shf.r.wrap.b32 %r1263, %r1267, %r1267, %r1715;
	// end inline asm
	xor.b32  	%r2672, %r1263, %r1260;
	// begin inline asm
	shf.r.wrap.b32 %r1266, %r1267, %r1267, %r1718;
	// end inline asm
	xor.b32  	%r2673, %r2672, %r1266;
	and.b32  	%r2674, %r1249, %r1267;
	not.b32 	%r2675, %r1267;
	and.b32  	%r2676, %r1231, %r2675;
	or.b32  	%r2677, %r2676, %r2674;
	add.s32 	%r2678, %r2677, %r1213;
	add.s32 	%r2679, %r2678, %r2673;
	add.s32 	%r2680, %r2679, %r466;
	add.s32 	%r2681, %r2680, -2117940946;
	// begin inline asm
	shf.r.wrap.b32 %r1269, %r1276, %r1276, %r1721;
	// end inline asm
	// begin inline asm
	shf.r.wrap.b32 %r1272, %r1276, %r1276, %r1724;
	// end inline asm
	xor.b32  	%r2682, %r1272, %r1269;
	// begin inline asm
	shf.r.wrap.b32 %r1275, %r1276, %r1276, %r1727;
	// end inline asm
	xor.b32  	%r2683, %r2682, %r1275;
	xor.b32  	%r2684, %r1258, %r1240;
	and.b32  	%r2685, %r1276, %r2684;
	and.b32  	%r2686, %r1258, %r1240;
	xor.b32  	%r2687, %r2685, %r2686;
	add.s32 	%r1285, %r2681, %r1222;
	add.s32 	%r2688, %r2681, %r2687;
	add.s32 	%r1294, %r2688, %r2683;
	// begin inline asm
	shf.r.wrap.b32 %r1278, %r1285, %r1285, %r1712;
	// end inline asm
	// begin inline asm
	shf.r.wrap.b32 %r1281, %r1285, %r1285, %r1715;
	// end inline asm
	xor.b32  	%r2689, %r1281, %r1278;
	// begin inline asm
	shf.r.wrap.b32 %r1284, %r1285, %r1285, %r1718;
	// end inline asm
	xor.b32  	%r2690, %r2689, %r1284;
	and.b32  	%r2691, %r1267, %r1285;
	not.b32 	%r2692, %r1285;
	and.b32  	%r2693, %r1249, %r2692;
	or.b32  	%r2694, %r2693, %r2691;
	add.s32 	%r2695, %r2694, %r1231;
	add.s32 	%r2696, %r2695, %r2690;
	add.s32 	%r2697, %r2696, %r478;
	add.s32 	%r2698, %r2697, -1838011259;
	// begin inline asm
	shf.r.wrap.b32 %r1287, %r1294, %r1294, %r1721;
	// end inline asm
	// begin inline asm
	shf.r.wrap.b32 %r1290, %r1294, %r1294, %r1724;
	// end inline asm
	xor.b32  	%r2699, %r1290, %r1287;
	// begin inline asm
	shf.r.wrap.b32 %r1293, %r1294, %r1294, %r1727;
	// end inline asm
	xor.b32  	%r2700, %r2699, %r1293;
	xor.b32  	%r2701, %r1276, %r1258;
	and.b32  	%r2702, %r1294, %r2701;
	and.b32  	%r2703, %r1276, %r1258;
	xor.b32  	%r2704, %r2702, %r2703;
	add.s32 	%r1303, %r2698, %r1240;
	add.s32 	%r2705, %r2698, %r2704;
	add.s32 	%r1312, %r2705, %r2700;
	// begin inline asm
	shf.r.wrap.b32 %r1296, %r1303, %r1303, %r1712;
	// end inline asm
	// begin inline asm
	shf.r.wrap.b32 %r1299, %r1303, %r1303, %r1715;
	// end inline asm
	xor.b32  	%r2706, %r1299, %r1296;
	// begin inline asm
	shf.r.wrap.b32 %r1302, %r1303, %r1303, %r1718;
	// end inline asm
	xor.b32  	%r2707, %r2706, %r1302;
	and.b32  	%r2708, %r1285, %r1303;
	not.b32 	%r2709, %r1303;
	and.b32  	%r2710, %r1267, %r2709;
	or.b32  	%r2711, %r2710, %r2708;
	add.s32 	%r2712, %r2711, %r1249;
	add.s32 	%r2713, %r2712, %r2707;
	add.s32 	%r2714, %r2713, %r490;
	add.s32 	%r2715, %r2714, -1564481375;
	// begin inline asm
	shf.r.wrap.b32 %r1305, %r1312, %r1312, %r1721;
	// end inline asm
	// begin inline asm
	shf.r.wrap.b32 %r1308, %r1312, %r1312, %r1724;
	// end inline asm
	xor.b32  	%r2716, %r1308, %r1305;
	// begin inline asm
	shf.r.wrap.b32 %r1311, %r1312, %r1312, %r1727;
	// end inline asm
	xor.b32  	%r2717, %r2716, %r1311;
	xor.b32  	%r2718, %r1294, %r1276;
	and.b32  	%r2719, %r1312, %r2718;
	and.b32  	%r2720, %r1294, %r1276;
	xor.b32  	%r2721, %r2719, %r2720;
	add.s32 	%r1321, %r2715, %r1258;
	add.s32 	%r2722, %r2715, %r2721;
	add.s32 	%r1330, %r2722, %r2717;
	// begin inline asm
	shf.r.wrap.b32 %r1314, %r1321, %r1321, %r1712;
	// end inline asm
	// begin inline asm
	shf.r.wrap.b32 %r1317, %r1321, %r1321, %r1715;
	// end inline asm
	xor.b32  	%r2723, %r1317, %r1314;
	// begin inline asm
	shf.r.wrap.b32 %r1320, %r1321, %r1321, %r1718;
	// end inline asm
	xor.b32  	%r2724, %r2723, %r1320;
	and.b32  	%r2725, %r1303, %r1321;
	not.b32 	%r2726, %r1321;
	and.b32  	%r2727, %r1285, %r2726;
	or.b32  	%r2728, %r2727, %r2725;
	add.s32 	%r2729, %r2728, %r1267;
	add.s32 	%r2730, %r2729, %r2724;
	add.s32 	%r2731, %r2730, %r502;
	add.s32 	%r2732, %r2731, -1474664885;
	// begin inline asm
	shf.r.wrap.b32 %r1323, %r1330, %r1330, %r1721;
	// end inline asm
	// begin inline asm
	shf.r.wrap.b32 %r1326, %r1330, %r1330, %r1724;
	// end inline asm
	xor.b32  	%r2733, %r1326, %r1323;
	// begin inline asm
	shf.r.wrap.b32 %r1329, %r1330, %r1330, %r1727;
	// end inline asm
	xor.b32  	%r2734, %r2733, %r1329;
	xor.b32  	%r2735, %r1312, %r1294;
	and.b32  	%r2736, %r1330, %r2735;
	and.b32  	%r2737, %r1312, %r1294;
	xor.b32  	%r2738, %r2736, %r2737;
	add.s32 	%r1339, %r2732, %r1276;
	add.s32 	%r2739, %r2732, %r2738;
	add.s32 	%r1348, %r2739, %r2734;
	// begin inline asm
	shf.r.wrap.b32 %r1332, %r1339, %r1339, %r1712;
	// end inline asm
	// begin inline asm
	shf.r.wrap.b32 %r1335, %r1339, %r1339, %r1715;
	// end inline asm
	xor.b32  	%r2740, %r1335, %r1332;
	// begin inline asm
	shf.r.wrap.b32 %r1338, %r1339, %r1339, %r1718;
	// end inline asm
	xor.b32  	%r2741, %r2740, %r1338;
	and.b32  	%r2742, %r1321, %r1339;
	not.b32 	%r2743, %r1339;
	and.b32  	%r2744, %r1303, %r2743;
	or.b32  	%r2745, %r2744, %r2742;
	add.s32 	%r2746, %r2745, %r1285;
	add.s32 	%r2747, %r2746, %r2741;
	add.s32 	%r2748, %r2747, %r514;
	add.s32 	%r2749, %r2748, -1035236496;
	// begin inline asm
	shf.r.wrap.b32 %r1341, %r1348, %r1348, %r1721;
	// end inline asm
	// begin inline asm
	shf.r.wrap.b32 %r1344, %r1348, %r1348, %r1724;
	// end inline asm
	xor.b32  	%r2750, %r1344, %r1341;
	// begin inline asm
	shf.r.wrap.b32 %r1347, %r1348, %r1348, %r1727;
	// end inline asm
	xor.b32  	%r2751, %r2750, %r1347;
	xor.b32  	%r2752, %r1330, %r1312;
	and.b32  	%r2753, %r1348, %r2752;
	and.b32  	%r2754, %r1330, %r1312;
	xor.b32  	%r2755, %r2753, %r2754;
	add.s32 	%r1357, %r2749, %r1294;
	add.s32 	%r2756, %r2749, %r2755;
	add.s32 	%r1366, %r2756, %r2751;
	// begin inline asm
	shf.r.wrap.b32 %r1350, %r1357, %r1357, %r1712;
	// end inline asm
	// begin inline asm
	shf.r.wrap.b32 %r1353, %r1357, %r1357, %r1715;
	// end inline asm
	xor.b32  	%r2757, %r1353, %r1350;
	// begin inline asm
	shf.r.wrap.b32 %r1356, %r1357, %r1357, %r1718;
	// end inline asm
	xor.b32  	%r2758, %r2757, %r1356;
	and.b32  	%r2759, %r1339, %r1357;
	not.b32 	%r2760, %r1357;
	and.b32  	%r2761, %r1321, %r2760;
	or.b32  	%r2762, %r2761, %r2759;
	add.s32 	%r2763, %r2762, %r1303;
	add.s32 	%r2764, %r2763, %r2758;
	add.s32 	%r2765, %r2764, %r526;
	add.s32 	%r2766, %r2765, -949202525;
	// begin inline asm
	shf.r.wrap.b32 %r1359, %r1366, %r1366, %r1721;
	// end inline asm
	// begin inline asm
	shf.r.wrap.b32 %r1362, %r1366, %r1366, %r1724;
	// end inline asm
	xor.b32  	%r2767, %r1362, %r1359;
	// begin inline asm
	shf.r.wrap.b32 %r1365, %r1366, %r1366, %r1727;
	// end inline asm
	xor.b32  	%r2768, %r2767, %r1365;
	xor.b32  	%r2769, %r1348, %r1330;
	and.b32  	%r2770, %r1366, %r2769;
	and.b32  	%r2771, %r1348, %r1330;
	xor.b32  	%r2772, %r2770, %r2771;
	add.s32 	%r1375, %r2766, %r1312;
	add.s32 	%r2773, %r2766, %r2772;
	add.s32 	%r1384, %r2773, %r2768;
	// begin inline asm
	shf.r.wrap.b32 %r1368, %r1375, %r1375, %r1712;
	// end inline asm
	// begin inline asm
	shf.r.wrap.b32 %r1371, %r1375, %r1375, %r1715;
	// end inline asm
	xor.b32  	%r2774, %r1371, %r1368;
	// begin inline asm
	shf.r.wrap.b32 %r1374, %r1375, %r1375, %r1718;
	// end inline asm
	xor.b32  	%r2775, %r2774, %r1374;
	and.b32  	%r2776, %r1357, %r1375;
	not.b32 	%r2777, %r1375;
	and.b32  	%r2778, %r1339, %r2777;
	or.b32  	%r2779, %r2778, %r2776;
	add.s32 	%r2780, %r2779, %r1321;
	add.s32 	%r2781, %r2780, %r2775;
	add.s32 	%r2782, %r2781, %r538;
	add.s32 	%r2783, %r2782, -778901479;
	// begin inline asm
	shf.r.wrap.b32 %r1377, %r1384, %r1384, %r1721;
	// end inline asm
	// begin inline asm
	shf.r.wrap.b32 %r1380, %r1384, %r1384, %r1724;
	// end inline asm
	xor.b32  	%r2784, %r1380, %r1377;
	// begin inline asm
	shf.r.wrap.b32 %r1383, %r1384, %r1384, %r1727;
	// end inline asm
	xor.b32  	%r2785, %r2784, %r1383;
	xor.b32  	%r2786, %r1366, %r1348;
	and.b32  	%r2787, %r1384, %r2786;
	and.b32  	%r2788, %r1366, %r1348;
	xor.b32  	%r2789, %r2787, %r2788;
	add.s32 	%r1393, %r2783, %r1330;
	add.s32 	%r2790, %r2783, %r2789;
	add.s32 	%r1402, %r2790, %r2785;
	// begin inline asm
	shf.r.wrap.b32 %r1386, %r1393, %r1393, %r1712;
	// end inline asm
	// begin inline asm
	shf.r.wrap.b32 %r1389, %r1393, %r1393, %r1715;
	// end inline asm
	xor.b32  	%r2791, %r1389, %r1386;
	// begin inline asm
	shf.r.wrap.b32 %r1392, %r1393, %r1393, %r1718;
	// end inline asm
	xor.b32  	%r2792, %r2791, %r1392;
	and.b32  	%r2793, %r1375, %r1393;
	not.b32 	%r2794, %r1393;
	and.b32  	%r2795, %r1357, %r2794;
	or.b32  	%r2796, %r2795, %r2793;
	add.s32 	%r2797, %r2796, %r1339;
	add.s32 	%r2798, %r2797, %r2792;
	add.s32 	%r2799, %r2798, %r550;
	add.s32 	%r2800, %r2799, -694614492;
	// begin inline asm
	shf.r.wrap.b32 %r1395, %r1402, %r1402, %r1721;
	// end inline asm
	// begin inline asm
	shf.r.wrap.b32 %r1398, %r1402, %r1402, %r1724;
	// end inline asm
	xor.b32  	%r2801, %r1398, %r1395;
	// begin inline asm
	shf.r.wrap.b32 %r1401, %r1402, %r1402, %r1727;
	// end inline asm
	xor.b32  	%r2802, %r2801, %r1401;
	xor.b32  	%r2803, %r1384, %r1366;
	and.b32  	%r2804, %r1402, %r2803;
	and.b32  	%r2805, %r1384, %r1366;
	xor.b32  	%r2806, %r2804, %r2805;
	add.s32 	%r1411, %r2800, %r1348;
	add.s32 	%r2807, %r2800, %r2806;
	add.s32 	%r1420, %r2807, %r2802;
	// begin inline asm
	shf.r.wrap.b32 %r1404, %r1411, %r1411, %r1712;
	// end inline asm
	// begin inline asm
	shf.r.wrap.b32 %r1407, %r1411, %r1411, %r1715;
	// end inline asm
	xor.b32  	%r2808, %r1407, %r1404;
	// begin inline asm
	shf.r.wrap.b32 %r1410, %r1411, %r1411, %r1718;
	// end inline asm
	xor.b32  	%r2809, %r2808, %r1410;
	and.b32  	%r2810, %r1393, %r1411;
	not.b32 	%r2811, %r1411;
	and.b32  	%r2812, %r1375, %r2811;
	or.b32  	%r2813, %r2812, %r2810;
	add.s32 	%r2814, %r2813, %r1357;
	add.s32 	%r2815, %r2814, %r2809;
	add.s32 	%r2816, %r2815, %r562;
	add.s32 	%r2817, %r2816, -200395387;
	// begin inline asm
	shf.r.wrap.b32 %r1413, %r1420, %r1420, %r1721;
	// end inline asm
	// begin inline asm
	shf.r.wrap.b32 %r1416, %r1420, %r1420, %r1724;
	// end inline asm
	xor.b32  	%r2818, %r1416, %r1413;
	// begin inline asm
	shf.r.wrap.b32 %r1419, %r1420, %r1420, %r1727;
	// end inline asm
	xor.b32  	%r2819, %r2818, %r1419;
	xor.b32  	%r2820, %r1402, %r1384;
	and.b32  	%r2821, %r1420, %r2820;
	and.b32  	%r2822, %r1402, %r1384;
	xor.b32  	%r2823, %r2821, %r2822;
	add.s32 	%r1429, %r2817, %r1366;
	add.s32 	%r2824, %r2817, %r2823;
	add.s32 	%r1438, %r2824, %r2819;
	// begin inline asm
	shf.r.wrap.b32 %r1422, %r1429, %r1429, %r1712;
	// end inline asm
	// begin inline asm
	shf.r.wrap.b32 %r1425, %r1429, %r1429, %r1715;
	// end inline asm
	xor.b32  	%r2825, %r1425, %r1422;
	// begin inline asm
	shf.r.wrap.b32 %r1428, %r1429, %r1429, %r1718;
	// end inline asm
	xor.b32  	%r2826, %r2825, %r1428;
	and.b32  	%r2827, %r1411, %r1429;
	not.b32 	%r2828, %r1429;
	and.b32  	%r2829, %r1393, %r2828;
	or.b32  	%r2830, %r2829, %r2827;
	add.s32 	%r2831, %r2830, %r1375;
	add.s32 	%r2832, %r2831, %r2826;
	add.s32 	%r2833, %r2832, %r574;
	add.s32 	%r2834, %r2833, 275423344;
	// begin inline asm
	shf.r.wrap.b32 %r1431, %r1438, %r1438, %r1721;
	// end inline asm
	// begin inline asm
	shf.r.wrap.b32 %r1434, %r1438, %r1438, %r1724;
	// end inline asm
	xor.b32  	%r2835, %r1434, %r1431;
	// begin inline asm
	shf.r.wrap.b32 %r1437, %r1438, %r1438, %r1727;
	// end inline asm
	xor.b32  	%r2836, %r2835, %r1437;
	xor.b32  	%r2837, %r1420, %r1402;
	and.b32  	%r2838, %r1438, %r2837;
	and.b32  	%r2839, %r1420, %r1402;
	xor.b32  	%r2840, %r2838, %r2839;
	add.s32 	%r1447, %r2834, %r1384;
	add.s32 	%r2841, %r2834, %r2840;
	add.s32 	%r1456, %r2841, %r2836;
	// begin inline asm
	shf.r.wrap.b32 %r1440, %r1447, %r1447, %r1712;
	// end inline asm
	// begin inline asm
	shf.r.wrap.b32 %r1443, %r1447, %r1447, %r1715;
	// end inline asm
	xor.b32  	%r2842, %r1443, %r1440;
	// begin inline asm
	shf.r.wrap.b32 %r1446, %r1447, %r1447, %r1718;
	// end inline asm
	xor.b32  	%r2843, %r2842, %r1446;
	and.b32  	%r2844, %r1429, %r1447;
	not.b32 	%r2845, %r1447;
	and.b32  	%r2846, %r1411, %r2845;
	or.b32  	%r2847, %r2846, %r2844;
	add.s32 	%r2848, %r2847, %r1393;
	add.s32 	%r2849, %r2848, %r2843;
	add.s32 	%r2850, %r2849, %r586;
	add.s32 	%r2851, %r2850, 430227734;
	// begin inline asm
	shf.r.wrap.b32 %r1449, %r1456, %r1456, %r1721;
	// end inline asm
	// begin inline asm
	shf.r.wrap.b32 %r1452, %r1456, %r1456, %r1724;
	// end inline asm
	xor.b32  	%r2852, %r1452, %r1449;
	// begin inline asm
	shf.r.wrap.b32 %r1455, %r1456, %r1456, %r1727;
	// end inline asm
	xor.b32  	%r2853, %r2852, %r1455;
	xor.b32  	%r2854, %r1438, %r1420;
	and.b32  	%r2855, %r1456, %r2854;
	and.b32  	%r2856, %r1438, %r1420;
	xor.b32  	%r2857, %r2855, %r2856;
	add.s32 	%r1465, %r2851, %r1402;
	add.s32 	%r2858, %r2851, %r2857;
	add.s32 	%r1474, %r2858, %r2853;
	// begin inline asm
	shf.r.wrap.b32 %r1458, %r1465, %r1465, %r1712;
	// end inline asm
	// begin inline asm
	shf.r.wrap.b32 %r1461, %r1465, %r1465, %r1715;
	// end inline asm
	xor.b32  	%r2859, %r1461, %r1458;
	// begin inline asm
	shf.r.wrap.b32 %r1464, %r1465, %r1465, %r1718;
	// end inline asm
	xor.b32  	%r2860, %r2859, %r1464;
	and.b32  	%r2861, %r1447, %r1465;
	not.b32 	%r2862, %r1465;
	and.b32  	%r2863, %r1429, %r2862;
	or.b32  	%r2864, %r2863, %r2861;
	add.s32 	%r2865, %r2864, %r1411;
	add.s32 	%r2866, %r2865, %r2860;
	add.s32 	%r2867, %r2866, %r448;
	add.s32 	%r2868, %r2867, 506948616;
	// begin inline asm
	shf.r.wrap.b32 %r1467, %r1474, %r1474, %r1721;
	// end inline asm
	// begin inline asm
	shf.r.wrap.b32 %r1470, %r1474, %r1474, %r1724;
	// end inline asm
	xor.b32  	%r2869, %r1470, %r1467;
	// begin inline asm
	shf.r.wrap.b32 %r1473, %r1474, %r1474, %r1727;
	// end inline asm
	xor.b32  	%r2870, %r2869, %r1473;
	xor.b32  	%r2871, %r1456, %r1438;
	and.b32  	%r2872, %r1474, %r2871;
	and.b32  	%r2873, %r1456, %r1438;
	xor.b32  	%r2874, %r2872, %r2873;
	add.s32 	%r1483, %r2868, %r1420;
	add.s32 	%r2875, %r2868, %r2874;
	add.s32 	%r1492, %r2875, %r2870;
	// begin inline asm
	shf.r.wrap.b32 %r1476, %r1483, %r1483, %r1712;
	// end inline asm
	// begin inline asm
	shf.r.wrap.b32 %r1479, %r1483, %r1483, %r1715;
	// end inline asm
	xor.b32  	%r2876, %r1479, %r1476;
	// begin inline asm
	shf.r.wrap.b32 %r1482, %r1483, %r1483, %r1718;
	// end inline asm
	xor.b32  	%r2877, %r2876, %r1482;
	and.b32  	%r2878, %r1465, %r1483;
	not.b32 	%r2879, %r1483;
	and.b32  	%r2880, %r1447, %r2879;
	or.b32  	%r2881, %r2880, %r2878;
	add.s32 	%r2882, %r2881, %r1429;
	add.s32 	%r2883, %r2882, %r2877;
	add.s32 	%r2884, %r2883, %r460;
	add.s32 	%r2885, %r2884, 659060556;
	// begin inline asm
	shf.r.wrap.b32 %r1485, %r1492, %r1492, %r1721;
	// end inline asm
	// begin inline asm
	shf.r.wrap.b32 %r1488, %r1492, %r1492, %r1724;
	// end inline asm
	xor.b32  	%r2886, %r1488, %r1485;
	// begin inline asm
	shf.r.wrap.b32 %r1491, %r1492, %r1492, %r1727;
	// end inline asm
	xor.b32  	%r2887, %r2886, %r1491;
	xor.b32  	%r2888, %r1474, %r1456;
	and.b32  	%r2889, %r1492, %r2888;
	and.b32  	%r2890, %r1474, %r1456;
	xor.b32  	%r2891, %r2889, %r2890;
	add.s32 	%r1501, %r2885, %r1438;
	add.s32 	%r2892, %r2885, %r2891;
	add.s32 	%r1510, %r2892, %r2887;
	// begin inline asm
	shf.r.wrap.b32 %r1494, %r1501, %r1501, %r1712;
	// end inline asm
	// begin inline asm
	shf.r.wrap.b32 %r1497, %r1501, %r1501, %r1715;
	// end inline asm
	xor.b32  	%r2893, %r1497, %r1494;
	// begin inline asm
	shf.r.wrap.b32 %r1500, %r1501, %r1501, %r1718;
	// end inline asm
	xor.b32  	%r2894, %r2893, %r1500;
	and.b32  	%r2895, %r1483, %r1501;
	not.b32 	%r2896, %r1501;
	and.b32  	%r2897, %r1465, %r2896;
	or.b32  	%r2898, %r2897, %r2895;
	add.s32 	%r2899, %r2898, %r1447;
	add.s32 	%r2900, %r2899, %r2894;
	add.s32 	%r2901, %r2900, %r472;
	add.s32 	%r2902, %r2901, 883997877;
	// begin inline asm
	shf.r.wrap.b32 %r1503, %r1510, %r1510, %r1721;
	// end inline asm
	// begin inline asm
	shf.r.wrap.b32 %r1506, %r1510, %r1510, %r1724;
	// end inline asm
	xor.b32  	%r2903, %r1506, %r1503;
	// begin inline asm
	shf.r.wrap.b32 %r1509, %r1510, %r1510, %r1727;
	// end inline asm
	xor.b32  	%r2904, %r2903, %r1509;
	xor.b32  	%r2905, %r1492, %r1474;
	and.b32  	%r2906, %r1510, %r2905;
	and.b32  	%r2907, %r1492, %r1474;
	xor.b32  	%r2908, %r2906, %r2907;
	add.s32 	%r1519, %r2902, %r1456;
	add.s32 	%r2909, %r2902, %r2908;
	add.s32 	%r1528, %r2909, %r2904;
	// begin inline asm
	shf.r.wrap.b32 %r1512, %r1519, %r1519, %r1712;
	// end inline asm
	// begin inline asm
	shf.r.wrap.b32 %r1515, %r1519, %r1519, %r1715;
	// end inline asm
	xor.b32  	%r2910, %r1515, %r1512;
	// begin inline asm
	shf.r.wrap.b32 %r1518, %r1519, %r1519, %r1718;
	// end inline asm
	xor.b32  	%r2911, %r2910, %r1518;
	and.b32  	%r2912, %r1501, %r1519;
	not.b32 	%r2913, %r1519;
	and.b32  	%r2914, %r1483, %r2913;
	or.b32  	%r2915, %r2914, %r2912;
	add.s32 	%r2916, %r2915, %r1465;
	add.s32 	%r2917, %r2916, %r2911;
	add.s32 	%r2918, %r2917, %r484;
	add.s32 	%r2919, %r2918, 958139571;
	// begin inline asm
	shf.r.wrap.b32 %r1521, %r1528, %r1528, %r1721;
	// end inline asm
	// begin inline asm
	shf.r.wrap.b32 %r1524, %r1528, %r1528, %r1724;
	// end inline asm
	xor.b32  	%r2920, %r1524, %r1521;
	// begin inline asm
	shf.r.wrap.b32 %r1527, %r1528, %r1528, %r1727;
	// end inline asm
	xor.b32  	%r2921, %r2920, %r1527;
	xor.b32  	%r2922, %r1510, %r1492;
	and.b32  	%r2923, %r1528, %r2922;
	and.b32  	%r2924, %r1510, %r1492;
	xor.b32  	%r2925, %r2923, %r2924;
	add.s32 	%r1537, %r2919, %r1474;
	add.s32 	%r2926, %r2919, %r2925;
	add.s32 	%r1546, %r2926, %r2921;
	// begin inline asm
	shf.r.wrap.b32 %r1530, %r1537, %r1537, %r1712;
	// end inline asm
	// begin inline asm
	shf.r.wrap.b32 %r1533, %r1537, %r1537, %r1715;
	// end inline asm
	xor.b32  	%r2927, %r1533, %r1530;
	// begin inline asm
	shf.r.wrap.b32 %r1536, %r1537, %r1537, %r1718;
	// end inline asm
	xor.b32  	%r2928, %r2927, %r1536;
	and.b32  	%r2929, %r1519, %r1537;
	not.b32 	%r2930, %r1537;
	and.b32  	%r2931, %r1501, %r2930;
	or.b32  	%r2932, %r2931, %r2929;
	add.s32 	%r2933, %r2932, %r1483;
	add.s32 	%r2934, %r2933, %r2928;
	add.s32 	%r2935, %r2934, %r496;
	add.s32 	%r2936, %r2935, 1322822218;
	// begin inline asm
	shf.r.wrap.b32 %r1539, %r1546, %r1546, %r1721;
	// end inline asm
	// begin inline asm
	shf.r.wrap.b32 %r1542, %r1546, %r1546, %r1724;
	// end inline asm
	xor.b32  	%r2937, %r1542, %r1539;
	// begin inline asm
	shf.r.wrap.b32 %r1545, %r1546, %r1546, %r1727;
	// end inline asm
	xor.b32  	%r2938, %r2937, %r1545;
	xor.b32  	%r2939, %r1528, %r1510;
	and.b32  	%r2940, %r1546, %r2939;
	and.b32  	%r2941, %r1528, %r1510;
	xor.b32  	%r2942, %r2940, %r2941;
	add.s32 	%r1555, %r2936, %r1492;
	add.s32 	%r2943, %r2936, %r2942;
	add.s32 	%r1564, %r2943, %r2938;
	// begin inline asm
	shf.r.wrap.b32 %r1548, %r1555, %r1555, %r1712;
	// end inline asm
	// begin inline asm
	shf.r.wrap.b32 %r1551, %r1555, %r1555, %r1715;
	// end inline asm
	xor.b32  	%r2944, %r1551, %r1548;
	// begin inline asm
	shf.r.wrap.b32 %r1554, %r1555, %r1555, %r1718;
	// end inline asm
	xor.b32  	%r2945, %r2944, %r1554;
	and.b32  	%r2946, %r1537, %r1555;
	not.b32 	%r2947, %r1555;
	and.b32  	%r2948, %r1519, %r2947;
	or.b32  	%r2949, %r2948, %r2946;
	add.s32 	%r2950, %r2949, %r1501;
	add.s32 	%r2951, %r2950, %r2945;
	add.s32 	%r2952, %r2951, %r508;
	add.s32 	%r2953, %r2952, 1537002063;
	// begin inline asm
	shf.r.wrap.b32 %r1557, %r1564, %r1564, %r1721;
	// end inline asm
	// begin inline asm
	shf.r.wrap.b32 %r1560, %r1564, %r1564, %r1724;
	// end inline asm
	xor.b32  	%r2954, %r1560, %r1557;
	// begin inline asm
	shf.r.wrap.b32 %r1563, %r1564, %r1564, %r1727;
	// end inline asm
	xor.b32  	%r2955, %r2954, %r1563;
	xor.b32  	%r2956, %r1546, %r1528;
	and.b32  	%r2957, %r1564, %r2956;
	and.b32  	%r2958, %r1546, %r1528;
	xor.b32  	%r2959, %r2957, %r2958;
	add.s32 	%r1573, %r2953, %r1510;
	add.s32 	%r2960, %r2953, %r2959;
	add.s32 	%r1582, %r2960, %r2955;
	// begin inline asm
	shf.r.wrap.b32 %r1566, %r1573, %r1573, %r1712;
	// end inline asm
	// begin inline asm
	shf.r.wrap.b32 %r1569, %r1573, %r1573, %r1715;
	// end inline asm
	xor.b32  	%r2961, %r1569, %r1566;
	// begin inline asm
	shf.r.wrap.b32 %r1572, %r1573, %r1573, %r1718;
	// end inline asm
	xor.b32  	%r2962, %r2961, %r1572;
	and.b32  	%r2963, %r1555, %r1573;
	not.b32 	%r2964, %r1573;
	and.b32  	%r2965, %r1537, %r2964;
	or.b32  	%r2966, %r2965, %r2963;
	add.s32 	%r2967, %r2966, %r1519;
	add.s32 	%r2968, %r2967, %r2962;
	add.s32 	%r2969, %r2968, %r520;
	add.s32 	%r2970, %r2969, 1747873779;
	// begin inline asm
	shf.r.wrap.b32 %r1575, %r1582, %r1582, %r1721;
	// end inline asm
	// begin inline asm
	shf.r.wrap.b32 %r1578, %r1582, %r1582, %r1724;
	// end inline asm
	xor.b32  	%r2971, %r1578, %r1575;
	// begin inline asm
	shf.r.wrap.b32 %r1581, %r1582, %r1582, %r1727;
	// end inline asm
	xor.b32  	%r2972, %r2971, %r1581;
	xor.b32  	%r2973, %r1564, %r1546;
	and.b32  	%r2974, %r1582, %r2973;
	and.b32  	%r2975, %r1564, %r1546;
	xor.b32  	%r2976, %r2974, %r2975;
	add.s32 	%r1591, %r2970, %r1528;
	add.s32 	%r2977, %r2970, %r2976;
	add.s32 	%r1600, %r2977, %r2972;
	// begin inline asm
	shf.r.wrap.b32 %r1584, %r1591, %r1591, %r1712;
	// end inline asm
	// begin inline asm
	shf.r.wrap.b32 %r1587, %r1591, %r1591, %r1715;
	// end inline asm
	xor.b32  	%r2978, %r1587, %r1584;
	// begin inline asm
	shf.r.wrap.b32 %r1590, %r1591, %r1591, %r1718;
	// end inline asm
	xor.b32  	%r2979, %r2978, %r1590;
	and.b32  	%r2980, %r1573, %r1591;
	not.b32 	%r2981, %r1591;
	and.b32  	%r2982, %r1555, %r2981;
	or.b32  	%r2983, %r2982, %r2980;
	add.s32 	%r2984, %r2983, %r1537;
	add.s32 	%r2985, %r2984, %r2979;
	add.s32 	%r2986, %r2985, %r532;
	add.s32 	%r2987, %r2986, 1955562222;
	// begin inline asm
	shf.r.wrap.b32 %r1593, %r1600, %r1600, %r1721;
	// end inline asm
	// begin inline asm
	shf.r.wrap.b32 %r1596, %r1600, %r1600, %r1724;
	// end inline asm
	xor.b32  	%r2988, %r1596, %r1593;
	// begin inline asm
	shf.r.wrap.b32 %r1599, %r1600, %r1600, %r1727;
	// end inline asm
	xor.b32  	%r2989, %r2988, %r1599;
	xor.b32  	%r2990, %r1582, %r1564;
	and.b32  	%r2991, %r1600, %r2990;
	and.b32  	%r2992, %r1582, %r1564;
	xor.b32  	%r2993, %r2991, %r2992;
	add.s32 	%r1609, %r2987, %r1546;
	add.s32 	%r2994, %r2987, %r2993;
	add.s32 	%r1618, %r2994, %r2989;
	// begin inline asm
	shf.r.wrap.b32 %r1602, %r1609, %r1609, %r1712;
	// end inline asm
	// begin inline asm
	shf.r.wrap.b32 %r1605, %r1609, %r1609, %r1715;
	// end inline asm
	xor.b32  	%r2995, %r1605, %r1602;
	// begin inline asm
	shf.r.wrap.b32 %r1608, %r1609, %r1609, %r1718;
	// end inline asm
	xor.b32  	%r2996, %r2995, %r1608;
	and.b32  	%r2997, %r1591, %r1609;
	not.b32 	%r2998, %r1609;
	and.b32  	%r2999, %r1573, %r2998;
	or.b32  	%r3000, %r2999, %r2997;
	add.s32 	%r3001, %r3000, %r1555;
	add.s32 	%r3002, %r3001, %r2996;
	add.s32 	%r3003, %r3002, %r544;
	add.s32 	%r3004, %r3003, 2024104815;
	// begin inline asm
	shf.r.wrap.b32 %r1611, %r1618, %r1618, %r1721;
	// end inline asm
	// begin inline asm
	shf.r.wrap.b32 %r1614, %r1618, %r1618, %r1724;
	// end inline asm
	xor.b32  	%r3005, %r1614, %r1611;
	// begin inline asm
	shf.r.wrap.b32 %r1617, %r1618, %r1618, %r1727;
	// end inline asm
	xor.b32  	%r3006, %r3005, %r1617;
	xor.b32  	%r3007, %r1600, %r1582;
	and.b32  	%r3008, %r1618, %r3007;
	and.b32  	%r3009, %r1600, %r1582;
	xor.b32  	%r3010, %r3008, %r3009;
	add.s32 	%r1627, %r3004, %r1564;
	add.s32 	%r3011, %r3004, %r3010;
	add.s32 	%r1636, %r3011, %r3006;
	// begin inline asm
	shf.r.wrap.b32 %r1620, %r1627, %r1627, %r1712;
	// end inline asm
	// begin inline asm
	shf.r.wrap.b32 %r1623, %r1627, %r1627, %r1715;
	// end inline asm
	xor.b32  	%r3012, %r1623, %r1620;
	// begin inline asm
	shf.r.wrap.b32 %r1626, %r1627, %r1627, %r1718;
	// end inline asm
	xor.b32  	%r3013, %r3012, %r1626;
	and.b32  	%r3014, %r1609, %r1627;
	not.b32 	%r3015, %r1627;
	and.b32  	%r3016, %r1591, %r3015;
	or.b32  	%r3017, %r3016, %r3014;
	add.s32 	%r3018, %r3017, %r1573;
	add.s32 	%r3019, %r3018, %r3013;
	add.s32 	%r3020, %r3019, %r556;
	add.s32 	%r3021, %r3020, -2067236844;
	// begin inline asm
	shf.r.wrap.b32 %r1629, %r1636, %r1636, %r1721;
	// end inline asm
	// begin inline asm
	shf.r.wrap.b32 %r1632, %r1636, %r1636, %r1724;
	// end inline asm
	xor.b32  	%r3022, %r1632, %r1629;
	// begin inline asm
	shf.r.wrap.b32 %r1635, %r1636, %r1636, %r1727;
	// end inline asm
	xor.b32  	%r3023, %r3022, %r1635;
	xor.b32  	%r3024, %r1618, %r1600;
	and.b32  	%r3025, %r1636, %r3024;
	and.b32  	%r3026, %r1618, %r1600;
	xor.b32  	%r3027, %r3025, %r3026;
	add.s32 	%r1645, %r3021, %r1582;
	add.s32 	%r3028, %r3021, %r3027;
	add.s32 	%r1654, %r3028, %r3023;
	// begin inline asm
	shf.r.wrap.b32 %r1638, %r1645, %r1645, %r1712;
	// end inline asm
	// begin inline asm
	shf.r.wrap.b32 %r1641, %r1645, %r1645, %r1715;
	// end inline asm
	xor.b32  	%r3029, %r1641, %r1638;
	// begin inline asm
	shf.r.wrap.b32 %r1644, %r1645, %r1645, %r1718;
	// end inline asm
	xor.b32  	%r3030, %r3029, %r1644;
	and.b32  	%r3031, %r1627, %r1645;
	not.b32 	%r3032, %r1645;
	and.b32  	%r3033, %r1609, %r3032;
	or.b32  	%r3034, %r3033, %r3031;
	add.s32 	%r3035, %r3034, %r1591;
	add.s32 	%r3036, %r3035, %r3030;
	add.s32 	%r3037, %r3036, %r568;
	add.s32 	%r3038, %r3037, -1933114872;
	// begin inline asm
	shf.r.wrap.b32 %r1647, %r1654, %r1654, %r1721;
	// end inline asm
	// begin inline asm
	shf.r.wrap.b32 %r1650, %r1654, %r1654, %r1724;
	// end inline asm
	xor.b32  	%r3039, %r1650, %r1647;
	// begin inline asm
	shf.r.wrap.b32 %r1653, %r1654, %r1654, %r1727;
	// end inline asm
	xor.b32  	%r3040, %r3039, %r1653;
	xor.b32  	%r3041, %r1636, %r1618;
	and.b32  	%r3042, %r1654, %r3041;
	and.b32  	%r3043, %r1636, %r1618;
	xor.b32  	%r3044, %r3042, %r3043;
	add.s32 	%r1663, %r3038, %r1600;
	add.s32 	%r3045, %r3038, %r3044;
	add.s32 	%r1672, %r3045, %r3040;
	// begin inline asm
	shf.r.wrap.b32 %r1656, %r1663, %r1663, %r1712;
	// end inline asm
	// begin inline asm
	shf.r.wrap.b32 %r1659, %r1663, %r1663, %r1715;
	// end inline asm
	xor.b32  	%r3046, %r1659, %r1656;
	// begin inline asm
	shf.r.wrap.b32 %r1662, %r1663, %r1663, %r1718;
	// end inline asm
	xor.b32  	%r3047, %r3046, %r1662;
	and.b32  	%r3048, %r1645, %r1663;
	not.b32 	%r3049, %r1663;
	and.b32  	%r3050, %r1627, %r3049;
	or.b32  	%r3051, %r3050, %r3048;
	add.s32 	%r3052, %r3051, %r1609;
	add.s32 	%r3053, %r3052, %r3047;
	add.s32 	%r3054, %r3053, %r580;
	add.s32 	%r3055, %r3054, -1866530822;
	// begin inline asm
	shf.r.wrap.b32 %r1665, %r1672, %r1672, %r1721;
	// end inline asm
	// begin inline asm
	shf.r.wrap.b32 %r1668, %r1672, %r1672, %r1724;
	// end inline asm
	xor.b32  	%r3056, %r1668, %r1665;
	// begin inline asm
	shf.r.wrap.b32 %r1671, %r1672, %r1672, %r1727;
	// end inline asm
	xor.b32  	%r3057, %r3056, %r1671;
	xor.b32  	%r3058, %r1654, %r1636;
	and.b32  	%r3059, %r1672, %r3058;
	and.b32  	%r3060, %r1654, %r1636;
	xor.b32  	%r3061, %r3059, %r3060;
	add.s32 	%r1681, %r3055, %r1618;
	add.s32 	%r3062, %r3055, %r3061;
	add.s32 	%r1690, %r3062, %r3057;
	// begin inline asm
	shf.r.wrap.b32 %r1674, %r1681, %r1681, %r1712;
	// end inline asm
	// begin inline asm
	shf.r.wrap.b32 %r1677, %r1681, %r1681, %r1715;
	// end inline asm
	xor.b32  	%r3063, %r1677, %r1674;
	// begin inline asm
	shf.r.wrap.b32 %r1680, %r1681, %r1681, %r1718;
	// end inline asm
	xor.b32  	%r3064, %r3063, %r1680;
	and.b32  	%r3065, %r1663, %r1681;
	not.b32 	%r3066, %r1681;
	and.b32  	%r3067, %r1645, %r3066;
	or.b32  	%r3068, %r3067, %r3065;
	add.s32 	%r3069, %r3068, %r1627;
	add.s32 	%r3070, %r3069, %r3064;
	add.s32 	%r3071, %r3070, %r592;
	add.s32 	%r3072, %r3071, -1538233109;
	// begin inline asm
	shf.r.wrap.b32 %r1683, %r1690, %r1690, %r1721;
	// end inline asm
	// begin inline asm
	shf.r.wrap.b32 %r1686, %r1690, %r1690, %r1724;
	// end inline asm
	xor.b32  	%r3073, %r1686, %r1683;
	// begin inline asm
	shf.r.wrap.b32 %r1689, %r1690, %r1690, %r1727;
	// end inline asm
	xor.b32  	%r3074, %r3073, %r1689;
	xor.b32  	%r3075, %r1672, %r1654;
	and.b32  	%r3076, %r1690, %r3075;
	and.b32  	%r3077, %r1672, %r1654;
	xor.b32  	%r3078, %r3076, %r3077;
	add.s32 	%r1699, %r3072, %r1636;
	add.s32 	%r3079, %r3072, %r3078;
	add.s32 	%r1708, %r3079, %r3074;
	// begin inline asm
	shf.r.wrap.b32 %r1692, %r1699, %r1699, %r1712;
	// end inline asm
	// begin inline asm
	shf.r.wrap.b32 %r1695, %r1699, %r1699, %r1715;
	// end inline asm
	xor.b32  	%r3080, %r1695, %r1692;
	// begin inline asm
	shf.r.wrap.b32 %r1698, %r1699, %r1699, %r1718;
	// end inline asm
	xor.b32  	%r3081, %r3080, %r1698;
	and.b32  	%r3082, %r1681, %r1699;
	not.b32 	%r3083, %r1699;
	and.b32  	%r3084, %r1663, %r3083;
	or.b32  	%r3085, %r3084, %r3082;
	add.s32 	%r3086, %r3085, %r1645;
	add.s32 	%r3087, %r3086, %r3081;
	add.s32 	%r3088, %r3087, %r2050;
	add.s32 	%r3089, %r3088, -1090935817;
	// begin inline asm
	shf.r.wrap.b32 %r1701, %r1708, %r1708, %r1721;
	// end inline asm
	// begin inline asm
	shf.r.wrap.b32 %r1704, %r1708, %r1708, %r1724;
	// end inline asm
	xor.b32  	%r3090, %r1704, %r1701;
	// begin inline asm
	shf.r.wrap.b32 %r1707, %r1708, %r1708, %r1727;
	// end inline asm
	xor.b32  	%r3091, %r3090, %r1707;
	xor.b32  	%r3092, %r1690, %r1672;
	and.b32  	%r3093, %r1708, %r3092;
	and.b32  	%r3094, %r1690, %r1672;
	xor.b32  	%r3095, %r3093, %r3094;
	add.s32 	%r1717, %r3089, %r1654;
	add.s32 	%r3096, %r3089, %r3095;
	add.s32 	%r1726, %r3096, %r3091;
	// begin inline asm
	shf.r.wrap.b32 %r1710, %r1717, %r1717, %r1712;
	// end inline asm
	// begin inline asm
	shf.r.wrap.b32 %r1713, %r1717, %r1717, %r1715;
	// end inline asm
	xor.b32  	%r3097, %r1713, %r1710;
	// begin inline asm
	shf.r.wrap.b32 %r1716, %r1717, %r1717, %r1718;
	// end inline asm
	xor.b32  	%r3098, %r3097, %r1716;
	and.b32  	%r3099, %r1699, %r1717;
	not.b32 	%r3100, %r1717;
	and.b32  	%r3101, %r1681, %r3100;
	or.b32  	%r3102, %r3101, %r3099;
	add.s32 	%r3103, %r3102, %r1663;
	add.s32 	%r3104, %r3103, %r3098;
	add.s32 	%r3105, %r3104, %r2059;
	add.s32 	%r3106, %r3105, -965641998;
	// begin inline asm
	shf.r.wrap.b32 %r1719, %r1726, %r1726, %r1721;
	// end inline asm
	// begin inline asm
	shf.r.wrap.b32 %r1722, %r1726, %r1726, %r1724;
	// end inline asm
	xor.b32  	%r3107, %r1722, %r1719;
	// begin inline asm
	shf.r.wrap.b32 %r1725, %r1726, %r1726, %r1727;
	// end inline asm
	xor.b32  	%r3108, %r3107, %r1725;
	xor.b32  	%r3109, %r1708, %r1690;
	and.b32  	%r3110, %r1726, %r3109;
	and.b32  	%r3111, %r1708, %r1690;
	xor.b32  	%r3112, %r3110, %r3111;
	add.s32 	%r3113, %r3106, %r1672;
	add.s32 	%r3114, %r3106, %r3112;
	add.s32 	%r3115, %r3114, %r3108;
	add.s32 	%r3116, %r3115, 1779033703;
	add.s32 	%r3117, %r1726, -1150833019;
	add.s32 	%r3118, %r1708, 1013904242;
	add.s32 	%r3119, %r1690, -1521486534;
	add.s32 	%r3120, %r3113, 1359893119;
	add.s32 	%r3121, %r1717, -1694144372;
	add.s32 	%r3122, %r1699, 528734635;
	add.s32 	%r3123, %r1681, 1541459225;
	shr.u32 	%r3124, %r3116, 24;
	cvt.u16.u32 	%rs1, %r3124;
	shr.u32 	%r3125, %r3116, 16;
	{ .reg .b16 tmp; mov.b32 {tmp, %rs2}, %r3116; }
	shr.u32 	%r3126, %r3116, 8;
	cvt.u16.u32 	%rs3, %r3126;
	cvt.u16.u32 	%rs4, %r3116;
	shr.u32 	%r3127, %r3117, 24;
	cvt.u16.u32 	%rs5, %r3127;
	shr.u32 	%r3128, %r3117, 16;
	{ .reg .b16 tmp; mov.b32 {tmp, %rs6}, %r3117; }
	shr.u32 	%r3129, %r3117, 8;
	cvt.u16.u32 	%rs7, %r3129;
	cvt.u16.u32 	%rs8, %r3117;
	shr.u32 	%r3130, %r3118, 24;
	cvt.u16.u32 	%rs9, %r3130;
	{ .reg .b16 tmp; mov.b32 {tmp, %rs10}, %r3118; }
	shr.u32 	%r3131, %r3118, 8;
	cvt.u16.u32 	%rs11, %r3131;
	cvt.u16.u32 	%rs12, %r3118;
	shr.u32 	%r3132, %r3119, 24;
	cvt.u16.u32 	%rs13, %r3132;
	{ .reg .b16 tmp; mov.b32 {tmp, %rs14}, %r3119; }
	shr.u32 	%r3133, %r3119, 8;
	cvt.u16.u32 	%rs15, %r3133;
	cvt.u16.u32 	%rs16, %r3119;
	shr.u32 	%r3134, %r3120, 24;
	cvt.u16.u32 	%rs17, %r3134;
	{ .reg .b16 tmp; mov.b32 {tmp, %rs18}, %r3120; }
	shr.u32 	%r3135, %r3120, 8;
	cvt.u16.u32 	%rs19, %r3135;
	cvt.u16.u32 	%rs20, %r3120;
	shr.u32 	%r3136, %r3121, 24;
	cvt.u16.u32 	%rs21, %r3136;
	{ .reg .b16 tmp; mov.b32 {tmp, %rs22}, %r3121; }
	shr.u32 	%r3137, %r3121, 8;
	cvt.u16.u32 	%rs23, %r3137;
	cvt.u16.u32 	%rs24, %r3121;
	shr.u32 	%r3138, %r3122, 24;
	cvt.u16.u32 	%rs25, %r3138;
	{ .reg .b16 tmp; mov.b32 {tmp, %rs26}, %r3122; }
	shr.u32 	%r3139, %r3122, 8;
	cvt.u16.u32 	%rs27, %r3139;
	cvt.u16.u32 	%rs28, %r3122;
	shr.u32 	%r3140, %r3123, 24;
	cvt.u16.u32 	%rs29, %r3140;
	{ .reg .b16 tmp; mov.b32 {tmp, %rs30}, %r3123; }
	shr.u32 	%r3141, %r3123, 8;
	cvt.u16.u32 	%rs31, %r3141;
	cvt.u16.u32 	%rs32, %r3123;
	and.b32  	%r3142, %r3125, 255;
	mad.lo.s32 	%r3143, %r3124, 31, %r3142;
	and.b32  	%r3144, %r3126, 255;
	mad.lo.s32 	%r3145, %r3143, 31, %r3144;
	and.b32  	%r3146, %r3116, 255;
	mad.lo.s32 	%r3147, %r3145, 31, %r3146;
	mad.lo.s32 	%r3148, %r3147, 31, %r3127;
	and.b32  	%r3149, %r3128, 255;
	mad.lo.s32 	%r3150, %r3148, 31, %r3149;
	and.b32  	%r3151, %r3129, 255;
	mad.lo.s32 	%r3152, %r3150, 31, %r3151;
	and.b32  	%r3153, %r3117, 255;
	mad.lo.s32 	%r3154, %r3152, 31, %r3153;
	mul.hi.u32 	%r3155, %r3154, 208639087;
	sub.s32 	%r3156, %r3154, %r3155;
	shr.u32 	%r3157, %r3156, 1;
	add.s32 	%r3158, %r3157, %r3155;
	shr.u32 	%r3159, %r3158, 20;
	mul.lo.s32 	%r3160, %r3159, 1999997;
	sub.s32 	%r3173, %r3154, %r3160;
	mul.wide.u32 	%rd56, %r3173, 4;
	add.s64 	%rd57, %rd2, %rd56;
	ld.global.nc.u32 	%r3161, [%rd57];
	setp.eq.s32 	%p4, %r3161, -1;
	or.pred  	%p5, %p4, %p3;
	@%p5 bra 	$L__BB0_73;
$L__BB0_5:
	mov.b32 	%r3175, 0;
	mov.u32 	%r3174, %r1;
$L__BB0_6:
	sub.s32 	%r3163, %r3174, %r3175;
	shr.u32 	%r3164, %r3163, 31;
	add.s32 	%r3165, %r3163, %r3164;
	shr.s32 	%r3166, %r3165, 1;
	add.s32 	%r19, %r3166, %r3175;
	shl.b32 	%r3167, %r19, 5;
	cvt.s64.s32 	%rd58, %r3167;
	add.s64 	%rd5, %rd1, %rd58;
	ld.global.nc.u8 	%rs70, [%rd5];
	cvt.u16.u8 	%rs33, %rs70;
	setp.gt.u16 	%p7, %rs33, %rs1;
	mov.pred 	%p6, -1;
	mov.pred 	%p138, %p6;
	@%p7 bra 	$L__BB0_71;
	setp.ge.u16 	%p9, %rs33, %rs1;
	mov.pred 	%p8, 0;
	mov.pred 	%p138, %p8;
	@%p9 bra 	$L__BB0_8;
	bra.uni 	$L__BB0_71;
$L__BB0_8:
	ld.global.nc.u8 	%rs71, [%rd5+1];
	cvt.u16.u8 	%rs34, %rs71;
	and.b16  	%rs72, %rs2, 255;
	setp.gt.u16 	%p11, %rs34, %rs72;
	mov.pred 	%p138, %p6;
	@%p11 bra 	$L__BB0_71;
	setp.lt.u16 	%p13, %rs34, %rs72;
	mov.pred 	%p138, %p8;
	@%p13 bra 	$L__BB0_71;
	ld.global.nc.u8 	%rs74, [%rd5+2];
	cvt.u16.u8 	%rs35, %rs74;
	and.b16  	%rs75, %rs3, 255;
	setp.gt.u16 	%p15, %rs35, %rs75;
	mov.pred 	%p138, %p6;
	@%p15 bra 	$L__BB0_71;
	setp.lt.u16 	%p17, %rs35, %rs75;
	mov.pred 	%p138, %p8;
	@%p17 bra 	$L__BB0_71;
	ld.global.nc.u8 	%rs77, [%rd5+3];
	cvt.u16.u8 	%rs36, %rs77;
	and.b16  	%rs78, %rs4, 255;
	setp.gt.u16 	%p19, %rs36, %rs78;
	mov.pred 	%p138, %p6;
	@%p19 bra 	$L__BB0_71;
	setp.lt.u16 	%p21, %rs36, %rs78;
	mov.pred 	%p138, %p8;
	@%p21 bra 	$L__BB0_71;
	ld.global.nc.u8 	%rs80, [%rd5+4];
	cvt.u16.u8 	%rs37, %rs80;
	setp.gt.u16 	%p23, %rs37, %rs5;
	mov.pred 	%p138, %p6;
	@%p23 bra 	$L__BB0_71;
	setp.lt.u16 	%p25, %rs37, %rs5;
	mov.pred 	%p138, %p8;
	@%p25 bra 	$L__BB0_71;
	ld.global.nc.u8 	%rs81, [%rd5+5];
	cvt.u16.u8 	%rs38, %rs81;
	and.b16  	%rs82, %rs6, 255;
	setp.gt.u16 	%p27, %rs38, %rs82;
	mov.pred 	%p138, %p6;
	@%p27 bra 	$L__BB0_71;
	setp.lt.u16 	%p29, %rs38, %rs82;
	mov.pred 	%p138, %p8;
	@%p29 bra 	$L__BB0_71;
	ld.global.nc.u8 	%rs84, [%rd5+6];
	cvt.u16.u8 	%rs39, %rs84;
	and.b16  	%rs85, %rs7, 255;
	setp.gt.u16 	%p31, %rs39, %rs85;
	mov.pred 	%p138, %p6;
	@%p31 bra 	$L__BB0_71;
	setp.lt.u16 	%p33, %rs39, %rs85;
	mov.pred 	%p138, %p8;
	@%p33 bra 	$L__BB0_71;
	ld.global.nc.u8 	%rs87, [%rd5+7];
	cvt.u16.u8 	%rs40, %rs87;
	and.b16  	%rs88, %rs8, 255;
	setp.gt.u16 	%p35, %rs40, %rs88;
	mov.pred 	%p138, %p6;
	@%p35 bra 	$L__BB0_71;
	setp.lt.u16 	%p37, %rs40, %rs88;
	mov.pred 	%p138, %p8;
	@%p37 bra 	$L__BB0_71;
	ld.global.nc.u8 	%rs90, [%rd5+8];
	cvt.u16.u8 	%rs41, %rs90;
	setp.gt.u16 	%p39, %rs41, %rs9;
	mov.pred 	%p138, %p6;
	@%p39 bra 	$L__BB0_71;
	setp.lt.u16 	%p41, %rs41, %rs9;
	mov.pred 	%p138, %p8;
	@%p41 bra 	$L__BB0_71;
	ld.global.nc.u8 	%rs91, [%rd5+9];
	cvt.u16.u8 	%rs42, %rs91;
	and.b16  	%rs92, %rs10, 255;
	setp.gt.u16 	%p43, %rs42, %rs92;
	mov.pred 	%p138, %p6;
	@%p43 bra 	$L__BB0_71;
	setp.lt.u16 	%p45, %rs42, %rs92;
	mov.pred 	%p138, %p8;
	@%p45 bra 	$L__BB0_71;
	ld.global.nc.u8 	%rs94, [%rd5+10];
	cvt.u16.u8 	%rs43, %rs94;
	and.b16  	%rs95, %rs11, 255;
	setp.gt.u16 	%p47, %rs43, %rs95;
	mov.pred 	%p138, %p6;
	@%p47 bra 	$L__BB0_71;
	setp.lt.u16 	%p49, %rs43, %rs95;
	mov.pred 	%p138, %p8;
	@%p49 bra 	$L__BB0_71;
	ld.global.nc.u8 	%rs97, [%rd5+11];
	cvt.u16.u8 	%rs44, %rs97;
	and.b16  	%rs98, %rs12, 255;
	setp.gt.u16 	%p51, %rs44, %rs98;
	mov.pred 	%p138, %p6;
	@%p51 bra 	$L__BB0_71;
	setp.lt.u16 	%p53, %rs44, %rs98;
	mov.pred 	%p138, %p8;
	@%p53 bra 	$L__BB0_71;
	ld.global.nc.u8 	%rs100, [%rd5+12];
	cvt.u16.u8 	%rs45, %rs100;
	setp.gt.u16 	%p55, %rs45, %rs13;
	mov.pred 	%p138, %p6;
	@%p55 bra 	$L__BB0_71;
	setp.lt.u16 	%p57, %rs45, %rs13;
	mov.pred 	%p138, %p8;
	@%p57 bra 	$L__BB0_71;
	ld.global.nc.u8 	%rs101, [%rd5+13];
	cvt.u16.u8 	%rs46, %rs101;
	and.b16  	%rs102, %rs14, 255;
	setp.gt.u16 	%p59, %rs46, %rs102;
	mov.pred 	%p138, %p6;
	@%p59 bra 	$L__BB0_71;
	setp.lt.u16 	%p61, %rs46, %rs102;
	mov.pred 	%p138, %p8;
	@%p61 bra 	$L__BB0_71;
	ld.global.nc.u8 	%rs104, [%rd5+14];
	cvt.u16.u8 	%rs47, %rs104;
	and.b16  	%rs105, %rs15, 255;
	setp.gt.u16 	%p63, %rs47, %rs105;
	mov.pred 	%p138, %p6;
	@%p63 bra 	$L__BB0_71;
	setp.lt.u16 	%p65, %rs47, %rs105;
	mov.pred 	%p138, %p8;
	@%p65 bra 	$L__BB0_71;
	ld.global.nc.u8 	%rs107, [%rd5+15];
	cvt.u16.u8 	%rs48, %rs107;
	and.b16  	%rs108, %rs16, 255;
	setp.gt.u16 	%p67, %rs48, %rs108;
	mov.pred 	%p138, %p6;
	@%p67 bra 	$L__BB0_71;
	setp.lt.u16 	%p69, %rs48, %rs108;
	mov.pred 	%p138, %p8;
	@%p69 bra 	$L__BB0_71;
	ld.global.nc.u8 	%rs110, [%rd5+16];
	cvt.u16.u8 	%rs49, %rs110;
	setp.gt.u16 	%p71, %rs49, %rs17;
	mov.pred 	%p138, %p6;
	@%p71 bra 	$L__BB0_71;
	setp.lt.u16 	%p73, %rs49, %rs17;
	mov.pred 	%p138, %p8;
	@%p73 bra 	$L__BB0_71;
	ld.global.nc.u8 	%rs111, [%rd5+17];
	cvt.u16.u8 	%rs50, %rs111;
	and.b16  	%rs112, %rs18, 255;
	setp.gt.u16 	%p75, %rs50, %rs112;
	mov.pred 	%p138, %p6;
	@%p75 bra 	$L__BB0_71;
	setp.lt.u16 	%p77, %rs50, %rs112;
	mov.pred 	%p138, %p8;
	@%p77 bra 	$L__BB0_71;
	ld.global.nc.u8 	%rs114, [%rd5+18];
	cvt.u16.u8 	%rs51, %rs114;
	and.b16  	%rs115, %rs19, 255;
	setp.gt.u16 	%p79, %rs51, %rs115;
	mov.pred 	%p138, %p6;
	@%p79 bra 	$L__BB0_71;
	setp.lt.u16 	%p81, %rs51, %rs115;
	mov.pred 	%p138, %p8;
	@%p81 bra 	$L__BB0_71;
	ld.global.nc.u8 	%rs117, [%rd5+19];
	cvt.u16.u8 	%rs52, %rs117;
	and.b16  	%rs118, %rs20, 255;
	setp.gt.u16 	%p83, %rs52, %rs118;
	mov.pred 	%p138, %p6;
	@%p83 bra 	$L__BB0_71;
	setp.lt.u16 	%p85, %rs52, %rs118;
	mov.pred 	%p138, %p8;
	@%p85 bra 	$L__BB0_71;
	ld.global.nc.u8 	%rs120, [%rd5+20];
	cvt.u16.u8 	%rs53, %rs120;
	setp.gt.u16 	%p87, %rs53, %rs21;
	mov.pred 	%p138, %p6;
	@%p87 bra 	$L__BB0_71;
	setp.lt.u16 	%p89, %rs53, %rs21;
	mov.pred 	%p138, %p8;
	@%p89 bra 	$L__BB0_71;
	ld.global.nc.u8 	%rs121, [%rd5+21];
	cvt.u16.u8 	%rs54, %rs121;
	and.b16  	%rs122, %rs22, 255;
	setp.gt.u16 	%p91, %rs54, %rs122;
	mov.pred 	%p138, %p6;
	@%p91 bra 	$L__BB0_71;
	setp.lt.u16 	%p93, %rs54, %rs122;
	mov.pred 	%p138, %p8;
	@%p93 bra 	$L__BB0_71;
	ld.global.nc.u8 	%rs124, [%rd5+22];
	cvt.u16.u8 	%rs55, %rs124;
	and.b16  	%rs125, %rs23, 255;
	setp.gt.u16 	%p95, %rs55, %rs125;
	mov.pred 	%p138, %p6;
	@%p95 bra 	$L__BB0_71;
	setp.lt.u16 	%p97, %rs55, %rs125;
	mov.pred 	%p138, %p8;
	@%p97 bra 	$L__BB0_71;
	ld.global.nc.u8 	%rs127, [%rd5+23];
	cvt.u16.u8 	%rs56, %rs127;
	and.b16  	%rs128, %rs24, 255;
	setp.gt.u16 	%p99, %rs56, %rs128;
	mov.pred 	%p138, %p6;
	@%p99 bra 	$L__BB0_71;
	setp.lt.u16 	%p101, %rs56, %rs128;
	mov.pred 	%p138, %p8;
	@%p101 bra 	$L__BB0_71;
	ld.global.nc.u8 	%rs130, [%rd5+24];
	cvt.u16.u8 	%rs57, %rs130;
	setp.gt.u16 	%p103, %rs57, %rs25;
	mov.pred 	%p138, %p6;
	@%p103 bra 	$L__BB0_71;
	setp.lt.u16 	%p105, %rs57, %rs25;
	mov.pred 	%p138, %p8;
	@%p105 bra 	$L__BB0_71;
	ld.global.nc.u8 	%rs131, [%rd5+25];
	cvt.u16.u8 	%rs58, %rs131;
	and.b16  	%rs132, %rs26, 255;
	setp.gt.u16 	%p107, %rs58, %rs132;
	mov.pred 	%p138, %p6;
	@%p107 bra 	$L__BB0_71;
	setp.lt.u16 	%p109, %rs58, %rs132;
	mov.pred 	%p138, %p8;
	@%p109 bra 	$L__BB0_71;
	ld.global.nc.u8 	%rs134, [%rd5+26];
	cvt.u16.u8 	%rs59, %rs134;
	and.b16  	%rs135, %rs27, 255;
	setp.gt.u16 	%p111, %rs59, %rs135;
	mov.pred 	%p138, %p6;
	@%p111 bra 	$L__BB0_71;
	setp.lt.u16 	%p113, %rs59, %rs135;
	mov.pred 	%p138, %p8;
	@%p113 bra 	$L__BB0_71;
	ld.global.nc.u8 	%rs137, [%rd5+27];
	cvt.u16.u8 	%rs60, %rs137;
	and.b16  	%rs138, %rs28, 255;
	setp.gt.u16 	%p115, %rs60, %rs138;
	mov.pred 	%p138, %p6;
	@%p115 bra 	$L__BB0_71;
	setp.lt.u16 	%p117, %rs60, %rs138;
	mov.pred 	%p138, %p8;
	@%p117 bra 	$L__BB0_71;
	ld.global.nc.u8 	%rs140, [%rd5+28];
	cvt.u16.u8 	%rs61, %rs140;
	setp.gt.u16 	%p119, %rs61, %rs29;
	mov.pred 	%p138, %p6;
	@%p119 bra 	$L__BB0_71;
	setp.lt.u16 	%p121, %rs61, %rs29;
	mov.pred 	%p138, %p8;
	@%p121 bra 	$L__BB0_71;
	ld.global.nc.u8 	%rs141, [%rd5+29];
	cvt.u16.u8 	%rs62, %rs141;
	and.b16  	%rs142, %rs30, 255;
	setp.gt.u16 	%p123, %rs62, %rs142;
	mov.pred 	%p138, %p6;
	@%p123 bra 	$L__BB0_71;
	setp.lt.u16 	%p125, %rs62, %rs142;
	mov.pred 	%p138, %p8;
	@%p125 bra 	$L__BB0_71;
	ld.global.nc.u8 	%rs144, [%rd5+30];
	cvt.u16.u8 	%rs63, %rs144;
	and.b16  	%rs145, %rs31, 255;
	setp.gt.u16 	%p127, %rs63, %rs145;
	mov.pred 	%p138, %p6;
	@%p127 bra 	$L__BB0_71;
	setp.lt.u16 	%p129, %rs63, %rs145;
	mov.pred 	%p138, %p8;
	@%p129 bra 	$L__BB0_71;
	ld.global.nc.u8 	%rs147, [%rd5+31];
	cvt.u16.u8 	%rs64, %rs147;
	and.b16  	%rs148, %rs32, 255;
	setp.gt.u16 	%p131, %rs64, %rs148;
	mov.pred 	%p138, %p6;
	@%p131 bra 	$L__BB0_71;
	setp.lt.u16 	%p133, %rs64, %rs148;
	mov.pred 	%p138, %p8;
	@%p133 bra 	$L__BB0_71;
	ld.param.u64 	%rd63, [_Z30find_passwords_optimized_multiPKhS0_S0_iP13FoundPasswordPiPKii_param_5];
	cvta.to.global.u64 	%rd59, %rd63;
	atom.global.add.u32 	%r3168, [%rd59], 1;
	bra.uni 	$L__BB0_75;
$L__BB0_71:
	add.s32 	%r3169, %r19, -1;
	add.s32 	%r3170, %r19, 1;
	selp.b32 	%r3175, %r3175, %r3170, %p138;
	selp.b32 	%r3174, %r3169, %r3174, %p138;
	setp.le.s32 	%p134, %r3175, %r3174;
	@%p134 bra 	$L__BB0_6;
	add.s32 	%r22, %r3173, 1;
	mul.wide.u32 	%rd60, %r3173, 4;
	add.s64 	%rd61, %rd2, %rd60;
	ld.global.nc.u32 	%r3171, [%rd61+4];
	setp.ne.s32 	%p135, %r3171, -1;
	mov.u32 	%r3173, %r22;
	@%p135 bra 	$L__BB0_5;
$L__BB0_73:
	add.s64 	%rd6, %rd64, 1572864;
	setp.lt.u64 	%p136, %rd64, 56798662720;
	mov.u64 	%rd64, %rd6;
	@%p136 bra 	$L__BB0_4;
	add.s32 	%r3172, %r3172, 1;
	setp.ne.s32 	%p137, %r3172, 10;
	@%p137 bra 	$L__BB0_1;
$L__BB0_75:
	ret;

}


// ===== COMPILED SASS (sm_100) =====

	.target	sm_100

	.elftype	@"ET_EXEC"


//--------------------- .note.nv.tkinfo           --------------------------
	.section	.note.nv.tkinfo,"",@"SHT_NOTE"
	.sectionflags	@"SHF_NOTE_NV_TKINFO"
	.tkinfo
        /*0018*/ 	.word	0x00000002
        /*0030*/ 	.string	""
        /*0030*/ 	.string	"ptxas"
        /*0030*/ 	.string	"Cuda compilation tools, release 13.0, V13.0.88"
        /*0030*/ 	.string	"Build cuda_13.0.r13.0/compiler.36424714_0"
        /*0030*/ 	.string	"-arch sm_100 -m 64 "



//--------------------- .note.nv.cuinfo           --------------------------
	.section	.note.nv.cuinfo,"",@"SHT_NOTE"
	.sectionflags	@"SHF_NOTE_NV_CUINFO"
        /*0018*/ 	.short	0x0002
        /*001a*/ 	.short	0x0064
        /*001c*/ 	.short	0x0082
	.zero		2


//--------------------- .nv.info                  --------------------------
	.section	.nv.info,"",@"SHT_CUDA_INFO"
	.align	4


	//----- nvinfo : EIATTR_REGCOUNT
	.align		4
        /*0000*/ 	.byte	0x04, 0x2f
        /*0002*/ 	.short	(.L_4 - .L_3)
	.align		4
.L_3:
        /*0004*/ 	.word	index@(_Z30find_passwords_optimized_multiPKhS0_S0_iP13FoundPasswordPiPKii)
        /*0008*/ 	.word	0x00000035


	//----- nvinfo : EIATTR_FRAME_SIZE
	.align		4
.L_4:
        /*000c*/ 	.byte	0x04, 0x11
        /*000e*/ 	.short	(.L_6 - .L_5)
	.align		4
.L_5:
        /*0010*/ 	.word	index@(_Z30find_passwords_optimized_multiPKhS0_S0_iP13FoundPasswordPiPKii)
        /*0014*/ 	.word	0x00000000


	//----- nvinfo : EIATTR_MIN_STACK_SIZE
	.align		4
.L_6:
        /*0018*/ 	.byte	0x04, 0x12
        /*001a*/ 	.short	(.L_8 - .L_7)
	.align		4
.L_7:
        /*001c*/ 	.word	index@(_Z30find_passwords_optimized_multiPKhS0_S0_iP13FoundPasswordPiPKii)
        /*0020*/ 	.word	0x00000000
.L_8:


//--------------------- .nv.compat                --------------------------
	.section	.nv.compat,"",@"SHT_CUDA_COMPAT_INFO"
	.align	4
        /*0000*/ 	.byte	0x02, 0x09, 0x00, 0x00, 0x02, 0x02, 0x01, 0x00, 0x02, 0x05, 0x05, 0x00, 0x03, 0x07, 0x01, 0x01
        /*0010*/ 	.byte	0x02, 0x03, 0x00, 0x00, 0x02, 0x06, 0x01, 0x00, 0x04, 0x0b, 0x08, 0x00, 0x01, 0x00, 0x00, 0x00
        /*0020*/ 	.byte	0x00, 0x00, 0x00, 0x00


//--------------------- .nv.info._Z30find_passwords_optimized_multiPKhS0_S0_iP13FoundPasswordPiPKii --------------------------
	.section	.nv.info._Z30find_passwords_optimized_multiPKhS0_S0_iP13FoundPasswordPiPKii,"",@"SHT_CUDA_INFO"
	.sectionflags	@""
	.align	4


	//----- nvinfo : EIATTR_CUDA_API_VERSION
	.align		4
        /*0000*/ 	.byte	0x04, 0x37
        /*0002*/ 	.short	(.L_10 - .L_9)
.L_9:
        /*0004*/ 	.word	0x00000082


	//----- nvinfo : EIATTR_KPARAM_INFO
	.align		4
.L_10:
        /*0008*/ 	.byte	0x04, 0x17
        /*000a*/ 	.short	(.L_12 - .L_11)
.L_11:
        /*000c*/ 	.word	0x00000000
        /*0010*/ 	.short	0x0007
        /*0012*/ 	.short	0x0038
        /*0014*/ 	.byte	0x00, 0xf0, 0x11, 0x00


	//----- nvinfo : EIATTR_KPARAM_INFO
	.align		4
.L_12:
        /*0018*/ 	.byte	0x04, 0x17
        /*001a*/ 	.short	(.L_14 - .L_13)
.L_13:
        /*001c*/ 	.word	0x00000000
        /*0020*/ 	.short	0x0006
        /*0022*/ 	.short	0x0030
        /*0024*/ 	.byte	0x00, 0xf5, 0x21, 0x00


	//----- nvinfo : EIATTR_KPARAM_INFO
	.align		4
.L_14:
        /*0028*/ 	.byte	0x04, 0x17
        /*002a*/ 	.short	(.L_16 - .L_15)
.L_15:
        /*002c*/ 	.word	0x00000000
        /*0030*/ 	.short	0x0005
        /*0032*/ 	.short	0x0028
        /*0034*/ 	.byte	0x00, 0xf5, 0x21, 0x00


	//----- nvinfo : EIATTR_KPARAM_INFO
	.align		4
.L_16:
        /*0038*/ 	.byte	0x04, 0x17
        /*003a*/ 	.short	(.L_18 - .L_17)
.L_17:
        /*003c*/ 	.word	0x00000000
        /*0040*/ 	.short	0x0004
        /*0042*/ 	.short	0x0020
        /*0044*/ 	.byte	0x00, 0xf5, 0x21, 0x00


	//----- nvinfo : EIATTR_KPARAM_INFO
	.align		4
.L_18:
        /*0048*/ 	.byte	0x04, 0x17
        /*004a*/ 	.short	(.L_20 - .L_19)
.L_19:
        /*004c*/ 	.word	0x00000000
        /*0050*/ 	.short	0x0003
        /*0052*/ 	.short	0x0018
        /*0054*/ 	.byte	0x00, 0xf0, 0x11, 0x00


	//----- nvinfo : EIATTR_KPARAM_INFO
	.align		4
.L_20:
        /*0058*/ 	.byte	0x04, 0x17
        /*005a*/ 	.short	(.L_22 - .L_21)
.L_21:
        /*005c*/ 	.word	0x00000000
        /*0060*/ 	.short	0x0002
        /*0062*/ 	.short	0x0010
        /*0064*/ 	.byte	0x00, 0xf5, 0x21, 0x00


	//----- nvinfo : EIATTR_KPARAM_INFO
	.align		4
.L_22:
        /*0068*/ 	.byte	0x04, 0x17
        /*006a*/ 	.short	(.L_24 - .L_23)
.L_23:
        /*006c*/ 	.word	0x00000000
        /*0070*/ 	.short	0x0001
        /*0072*/ 	.short	0x0008
        /*0074*/ 	.byte	0x00, 0xf5, 0x21, 0x00


	//----- nvinfo : EIATTR_KPARAM_INFO
	.align		4
.L_24:
        /*0078*/ 	.byte	0x04, 0x17
        /*007a*/ 	.short	(.L_26 - .L_25)
.L_25:
        /*007c*/ 	.word	0x00000000
        /*0080*/ 	.short	0x0000
        /*0082*/ 	.short	0x0000
        /*0084*/ 	.byte	0x00, 0xf5, 0x21, 0x00


	//----- nvinfo : EIATTR_SPARSE_MMA_MASK
	.align		4
.L_26:
        /*0088*/ 	.byte	0x03, 0x50
        /*008a*/ 	.short	0x0000


	//----- nvinfo : EIATTR_MAXREG_COUNT
	.align		4
        /*008c*/ 	.byte	0x03, 0x1b
        /*008e*/ 	.short	0x00ff


	//----- nvinfo : EIATTR_NUM_BARRIERS
	.align		4
        /*0090*/ 	.byte	0x02, 0x4c
        /*0092*/ 	.byte	0x01
	.zero		1


	//----- nvinfo : EIATTR_MERCURY_ISA_VERSION
	.align		4
        /*0094*/ 	.byte	0x03, 0x5f
        /*0096*/ 	.short	0x0101


	//----- nvinfo : EIATTR_INT_WARP_WIDE_INSTR_OFFSETS
	.align		4
        /*0098*/ 	.byte	0x04, 0x31
        /*009a*/ 	.short	(.L_28 - .L_27)


	//   ....[0]....
.L_27:
        /*009c*/ 	.word	0x00006f50


	//----- nvinfo : EIATTR_VRC_CTA_INIT_COUNT
	.align		4
.L_28:
        /*00a0*/ 	.byte	0x02, 0x4a
	.zero		1
	.zero		1


	//----- nvinfo : EIATTR_EXIT_INSTR_OFFSETS
	.align		4
        /*00a4*/ 	.byte	0x04, 0x1c
        /*00a6*/ 	.short	(.L_30 - .L_29)


	//   ....[0]....
.L_29:
        /*00a8*/ 	.word	0x00006f20


	//   ....[1]....
        /*00ac*/ 	.word	0x00006fa0


	//----- nvinfo : EIATTR_CRS_STACK_SIZE
	.align		4
.L_30:
        /*00b0*/ 	.byte	0x04, 0x1e
        /*00b2*/ 	.short	(.L_32 - .L_31)
.L_31:
        /*00b4*/ 	.word	0x00000000


	//----- nvinfo : EIATTR_CBANK_PARAM_SIZE
	.align		4
.L_32:
        /*00b8*/ 	.byte	0x03, 0x19
        /*00ba*/ 	.short	0x003c


	//----- nvinfo : EIATTR_PARAM_CBANK
	.align		4
        /*00bc*/ 	.byte	0x04, 0x0a
        /*00be*/ 	.short	(.L_34 - .L_33)
	.align		4
.L_33:
        /*00c0*/ 	.word	index@(.nv.constant0._Z30find_passwords_optimized_multiPKhS0_S0_iP13FoundPasswordPiPKii)
        /*00c4*/ 	.short	0x0380
        /*00c6*/ 	.short	0x003c


	//----- nvinfo : EIATTR_SW_WAR
	.align		4
.L_34:
        /*00c8*/ 	.byte	0x04, 0x36
        /*00ca*/ 	.short	(.L_36 - .L_35)
.L_35:
        /*00cc*/ 	.word	0x00000008
.L_36:


//--------------------- .nv.callgraph             --------------------------
	.section	.nv.callgraph,"",@"SHT_CUDA_CALLGRAPH"
	.align	4
	.sectionentsize	8
	.align		4
        /*0000*/ 	.word	0x00000000
	.align		4
        /*0004*/ 	.word	0xffffffff
	.align		4
        /*0008*/ 	.word	0x00000000
	.align		4
        /*000c*/ 	.word	0xfffffffe
	.align		4
        /*0010*/ 	.word	0x00000000
	.align		4
        /*0014*/ 	.word	0xfffffffd
	.align		4
        /*0018*/ 	.word	0x00000000
	.align		4
        /*001c*/ 	.word	0xfffffffc


//--------------------- .nv.constant3             --------------------------
	.section	.nv.constant3,"a",@progbits
	.align	8
.nv.constant3:
	.type		total_passwords,@object
	.size		total_passwords,(charset - total_passwords)
total_passwords:
        /*0000*/ 	.byte	0x40, 0xd0, 0x8e, 0x39, 0x0d, 0x00, 0x00, 0x00
	.type		charset,@object
	.size		charset,(.L_1 - charset)
charset:
        /*0008*/ 	.byte	0x61, 0x62, 0x63, 0x64, 0x65, 0x66, 0x67, 0x68, 0x69, 0x6a, 0x6b, 0x6c, 0x6d, 0x6e, 0x6f, 0x70
        /*0018*/ 	.byte	0x71, 0x72, 0x73, 0x74, 0x75, 0x76, 0x77, 0x78, 0x79, 0x7a, 0x41, 0x42, 0x43, 0x44, 0x45, 0x46
        /*0028*/ 	.byte	0x47, 0x48, 0x49, 0x4a, 0x4b, 0x4c, 0x4d, 0x4e, 0x4f, 0x50, 0x51, 0x52, 0x53, 0x54, 0x55, 0x56
        /*0038*/ 	.byte	0x57, 0x58, 0x59, 0x5a, 0x30, 0x31, 0x32, 0x33, 0x34, 0x35, 0x36, 0x37, 0x38, 0x39, 0x00
.L_1:
	.zero		1
	.type		reciprocal,@object
	.size		reciprocal,(.L_2 - reciprocal)
reciprocal:
        /*0048*/ 	.byte	0x84, 0x10, 0x42, 0x08, 0x21, 0x84, 0x90, 0x3f
.L_2:


//--------------------- .text._Z30find_passwords_optimized_multiPKhS0_S0_iP13FoundPasswordPiPKii --------------------------
	.section	.text._Z30find_passwords_optimized_multiPKhS0_S0_iP13FoundPasswordPiPKii,"ax",@progbits
	.align	128
        .global         _Z30find_passwords_optimized_multiPKhS0_S0_iP13FoundPasswordPiPKii
        .type           _Z30find_passwords_optimized_multiPKhS0_S0_iP13FoundPasswordPiPKii,@function
        .size           _Z30find_passwords_optimized_multiPKhS0_S0_iP13FoundPasswordPiPKii,(.L_x_12 - _Z30find_passwords_optimized_multiPKhS0_S0_iP13FoundPasswordPiPKii)
        .other          _Z30find_passwords_optimized_multiPKhS0_S0_iP13FoundPasswordPiPKii,@"STO_CUDA_ENTRY STV_DEFAULT"
_Z30find_passwords_optimized_multiPKhS0_S0_iP13FoundPasswordPiPKii:
.text._Z30find_passwords_optimized_multiPKhS0_S0_iP13FoundPasswordPiPKii:
[----:B------:R-:W-:Y:S08]  /*0000*/  LDC R1, c[0x0][0x37c] ;  /* 0x0000df00ff017b82 */ /* 0x000ff00000000800 */
[----:B------:R-:W0:Y:S01]  /*0010*/  S2UR UR6, SR_CgaCtaId ;  /* 0x00000000000679c3 */ /* 0x000e220000008800 */
[----:B------:R-:W1:Y:S01]  /*0020*/  S2R R0, SR_TID.X ;  /* 0x0000000000007919 */ /* 0x000e620000002100 */
[----:B------:R-:W2:Y:S01]  /*0030*/  LDCU UR4, c[0x0][0x398] ;  /* 0x00007300ff0477ac */ /* 0x000ea20008000800 */
[----:B------:R-:W-:Y:S01]  /*0040*/  IMAD.MOV.U32 R3, RZ, RZ, RZ ;  /* 0x000000ffff037224 */ /* 0x000fe200078e00ff */
[----:B------:R-:W-:Y:S01]  /*0050*/  UMOV UR5, 0x400 ;  /* 0x0000040000057882 */ /* 0x000fe20000000000 */
[----:B------:R-:W3:Y:S03]  /*0060*/  LDCU.64 UR8, c[0x0][0x358] ;  /* 0x00006b00ff0877ac */ /* 0x000ee60008000a00 */
[----:B------:R-:W4:Y:S01]  /*0070*/  S2UR UR10, SR_CTAID.X ;  /* 0x00000000000a79c3 */ /* 0x000f220000002500 */
[----:B--2---:R-:W-:-:S02]  /*0080*/  UIADD3 UR4, UPT, UPT, UR4, -0x1, URZ ;  /* 0xffffffff04047890 */ /* 0x004fc4000fffe0ff */
[----:B0--3--:R-:W-:-:S12]  /*0090*/  ULEA UR5, UR6, UR5, 0x18 ;  /* 0x0000000506057291 */ /* 0x009fd8000f8ec0ff */
.L_x_10:
[----:B-1----:R-:W-:-:S13]  /*00a0*/  ISETP.GT.U32.AND P0, PT, R0, 0x7, PT ;  /* 0x000000070000780c */ /* 0x002fda0003f04070 */
[----:B------:R-:W0:Y:S01]  /*00b0*/  @!P0 LDC.64 R4, c[0x0][0x380] ;  /* 0x0000e000ff048b82 */ /* 0x000e220000000a00 */
[----:B------:R-:W-:-:S05]  /*00c0*/  @!P0 IMAD R7, R3, 0x8, R0 ;  /* 0x0000000803078824 */ /* 0x000fca00078e0200 */
[----:B0-----:R-:W-:-:S05]  /*00d0*/  @!P0 IADD3 R6, P1, PT, R7, R4, RZ ;  /* 0x0000000407068210 */ /* 0x001fca0007f3e0ff */
[----:B------:R-:W-:-:S06]  /*00e0*/  @!P0 IMAD.X R7, RZ, RZ, R5, P1 ;  /* 0x000000ffff078224 */ /* 0x000fcc00008e0605 */
[----:B------:R-:W2:Y:S01]  /*00f0*/  @!P0 LDG.E.U8.CONSTANT R7, desc[UR8][R6.64] ;  /* 0x0000000806078981 */ /* 0x000ea2000c1e9100 */
[----:B------:R-:W4:Y:S01]  /*0100*/  LDC R9, c[0x0][0x360] ;  /* 0x0000d800ff097b82 */ /* 0x000f220000000800 */
[----:B------:R-:W-:Y:S05]  /*0110*/  WARPSYNC.ALL ;  /* 0x0000000000007948 */ /* 0x000fea0003800000 */
[----:B------:R-:W-:Y:S02]  /*0120*/  IMAD.MOV.U32 R5, RZ, RZ, RZ ;  /* 0x000000ffff057224 */ /* 0x000fe400078e00ff */
[----:B----4-:R-:W-:Y:S01]  /*0130*/  IMAD R4, R9, UR10, R0 ;  /* 0x0000000a09047c24 */ /* 0x010fe2000f8e0200 */
[----:B--2---:R-:W-:Y:S01]  /*0140*/  @!P0 STS.U8 [R0+UR5], R7 ;  /* 0x0000000700008988 */ /* 0x004fe20008000005 */
[----:B------:R-:W0:Y:S08]  /*0150*/  S2UR UR7, SR_CgaCtaId ;  /* 0x00000000000779c3 */ /* 0x000e300000008800 */
[----:B------:R-:W-:Y:S06]  /*0160*/  BAR.SYNC.DEFER_BLOCKING 0x0 ;  /* 0x0000000000007b1d */ /* 0x000fec0000010000 */
[----:B------:R-:W-:Y:S01]  /*0170*/  UMOV UR6, 0x400 ;  /* 0x0000040000067882 */ /* 0x000fe20000000000 */
[----:B------:R-:W-:Y:S01]  /*0180*/  BSSY.RECONVERGENT B0, `(.L_x_0) ;  /* 0x00006d6000007945 */ /* 0x000fe20003800200 */
[----:B------:R-:W1:Y:S01]  /*0190*/  LDCU.64 UR12, c[0x0][0x388] ;  /* 0x00007100ff0c77ac */ /* 0x000e620008000a00 */
[----:B0-----:R-:W-:-:S09]  /*01a0*/  ULEA UR6, UR7, UR6, 0x18 ;  /* 0x0000000607067291 */ /* 0x001fd2000f8ec0ff */
[----:B------:R-:W-:Y:S04]  /*01b0*/  LDS.U8 R8, [UR6+0x3] ;  /* 0x00000306ff087984 */ /* 0x000fe80008000000 */
[----:B------:R-:W0:Y:S04]  /*01c0*/  LDS.U8 R11, [UR6+0x2] ;  /* 0x00000206ff0b7984 */ /* 0x000e280008000000 */
[----:B------:R-:W-:Y:S04]  /*01d0*/  LDS.U8 R2, [UR6+0x7] ;  /* 0x00000706ff027984 */ /* 0x000fe80008000000 */
[----:B------:R-:W2:Y:S04]  /*01e0*/  LDS.U8 R13, [UR6+0x6] ;  /* 0x00000606ff0d7984 */ /* 0x000ea80008000000 */
[----:B------:R-:W3:Y:S04]  /*01f0*/  LDS.U8 R9, [UR6+0x4] ;  /* 0x00000406ff097984 */ /* 0x000ee80008000000 */
[----:B------:R-:W4:Y:S04]  /*0200*/  LDS.U8 R10, [UR6+0x5] ;  /* 0x00000506ff0a7984 */ /* 0x000f280008000000 */
[----:B------:R-:W-:Y:S04]  /*0210*/  LDS.U8 R6, [UR6] ;  /* 0x00000006ff067984 */ /* 0x000fe80008000000 */
[----:B------:R-:W5:Y:S01]  /*0220*/  LDS.U8 R7, [UR6+0x1] ;  /* 0x00000106ff077984 */ /* 0x000f620008000000 */
[----:B0-----:R-:W-:-:S02]  /*0230*/  IMAD R8, R11, 0x100, R8 ;  /* 0x000001000b087824 */ /* 0x001fc400078e0208 */
[----:B--2---:R-:W-:Y:S02]  /*0240*/  IMAD R2, R13, 0x100, R2 ;  /* 0x000001000d027824 */ /* 0x004fe400078e0202 */
[----:B---3--:R-:W-:Y:S02]  /*0250*/  IMAD R9, R8, 0x100, R9 ;  /* 0x0000010008097824 */ /* 0x008fe400078e0209 */
[----:B------:R-:W-:Y:S02]  /*0260*/  IMAD.U32 R8, R2, 0x10000, RZ ;  /* 0x0001000002087824 */ /* 0x000fe400078e00ff */
[----:B----4-:R-:W-:Y:S02]  /*0270*/  IMAD.U32 R10, R9, 0x100, R10 ;  /* 0x00000100090a7824 */ /* 0x010fe400078e000a */
[----:B------:R-:W-:-:S03]  /*0280*/  VIADD R2, R8, 0x8000 ;  /* 0x0000800008027836 */ /* 0x000fc60000000000 */
[----:B------:R-:W-:Y:S02]  /*0290*/  SHF.R.W.U32 R9, R10, 0x7, R10 ;  /* 0x000000070a097819 */ /* 0x000fe40000001e0a */
[--C-:B------:R-:W-:Y:S01]  /*02a0*/  SHF.R.W.U32 R13, R2, 0x7, R2.reuse ;  /* 0x00000007020d7819 */ /* 0x100fe20000001e02 */
[----:B-----5:R-:W-:Y:S01]  /*02b0*/  IMAD R6, R6, 0x100, R7 ;  /* 0x0000010006067824 */ /* 0x020fe200078e0207 */
[--C-:B------:R-:W-:Y:S01]  /*02c0*/  SHF.R.W.U32 R14, R2, 0x12, R2.reuse ;  /* 0x00000012020e7819 */ /* 0x100fe20000001e02 */
[----:B------:R-:W-:Y:S01]  /*02d0*/  VIADD R7, R8, 0xe9b65ba5 ;  /* 0xe9b65ba508077836 */ /* 0x000fe20000000000 */
[----:B------:R-:W-:Y:S02]  /*02e0*/  SHF.R.U32.HI R15, RZ, 0x3, R2 ;  /* 0x00000003ff0f7819 */ /* 0x000fe40000011602 */
[--C-:B------:R-:W-:Y:S02]  /*02f0*/  SHF.R.W.U32 R12, R10, 0x12, R10.reuse ;  /* 0x000000120a0c7819 */ /* 0x100fe40000001e0a */
[----:B------:R-:W-:-:S02]  /*0300*/  SHF.R.U32.HI R11, RZ, 0x3, R10 ;  /* 0x00000003ff0b7819 */ /* 0x000fc4000001160a */
[----:B------:R-:W-:Y:S02]  /*0310*/  LOP3.LUT R13, R14, R15, R13, 0x96, !PT ;  /* 0x0000000f0e0d7212 */ /* 0x000fe400078e960d */
[----:B------:R-:W-:Y:S01]  /*0320*/  LOP3.LUT R11, R12, R11, R9, 0x96, !PT ;  /* 0x0000000b0c0b7212 */ /* 0x000fe200078e9609 */
[C---:B------:R-:W-:Y:S02]  /*0330*/  VIADD R9, R10.reuse, 0xb5c0fbcf ;  /* 0xb5c0fbcf0a097836 */ /* 0x040fe40000000000 */
[----:B------:R-:W-:Y:S02]  /*0340*/  IMAD.IADD R8, R10, 0x1, R13 ;  /* 0x000000010a087824 */ /* 0x000fe400078e020d */
[----:B-1----:R-:W-:-:S07]  /*0350*/  VIADD R10, R11, 0x360000 ;  /* 0x003600000b0a7836 */ /* 0x002fce0000000000 */
.L_x_9:
[----:B------:R-:W0:Y:S01]  /*0360*/  LDCU.64 UR6, c[0x3][0x48] ;  /* 0x00c00900ff0677ac */ /* 0x000e220008000a00 */
[----:B------:R-:W0:Y:S01]  /*0370*/  I2F.F64.U64 R12, R4 ;  /* 0x00000004000c7312 */ /* 0x000e220000301800 */
[--C-:B------:R-:W-:Y:S02]  /*0380*/  SHF.R.U32.HI R27, RZ, 0x1, R5.reuse ;  /* 0x00000001ff1b7819 */ /* 0x100fe40000011605 */
[----:B------:R-:W-:-:S03]  /*0390*/  SHF.R.U64 R11, R4, 0x1, R5 ;  /* 0x00000001040b7819 */ /* 0x000fc60000001205 */
[----:B------:R-:W-:-:S04]  /*03a0*/  IMAD.WIDE.U32 R20, R27, 0x10842109, RZ ;  /* 0x108421091b147825 */ /* 0x000fc800078e00ff */
[----:B------:R-:W-:-:S04]  /*03b0*/  IMAD.WIDE.U32 R22, P0, R11, -0x7bdef7be, R20 ;  /* 0x842108420b167825 */ /* 0x000fc80007800014 */
[----:B------:R-:W-:Y:S01]  /*03c0*/  IMAD.WIDE.U32 R20, R11, 0x10842109, RZ ;  /* 0x108421090b147825 */ /* 0x000fe200078e00ff */
[----:B0-----:R-:W-:-:S03]  /*03d0*/  DMUL R18, R12, UR6 ;  /* 0x000000060c127c28 */ /* 0x001fc60008000000 */
[----:B------:R-:W-:Y:S01]  /*03e0*/  IMAD.X R25, RZ, RZ, RZ, P0 ;  /* 0x000000ffff197224 */ /* 0x000fe200000e06ff */
[----:B------:R-:W-:Y:S01]  /*03f0*/  IADD3 RZ, P0, PT, R21, R22, RZ ;  /* 0x0000001615ff7210 */ /* 0x000fe20007f1e0ff */
[----:B------:R-:W-:-:S04]  /*0400*/  IMAD.MOV.U32 R24, RZ, RZ, R23 ;  /* 0x000000ffff187224 */ /* 0x000fc800078e0017 */
[----:B------:R-:W-:Y:S01]  /*0410*/  IMAD.WIDE.U32.X R20, R27, -0x7bdef7be, R24, P0 ;  /* 0x842108421b147825 */ /* 0x000fe200000e0418 */
[----:B------:R-:W0:Y:S04]  /*0420*/  F2I.U64.F64.TRUNC R18, R18 ;  /* 0x0000001200127311 */ /* 0x000e28000030d800 */
[----:B------:R-:W-:-:S05]  /*0430*/  SHF.R.U64 R11, R20, 0x4, R21 ;  /* 0x00000004140b7819 */ /* 0x000fca0000001215 */
[----:B------:R-:W-:Y:S01]  /*0440*/  IMAD R11, R11, -0x3e, R4 ;  /* 0xffffffc20b0b7824 */ /* 0x000fe200078e0204 */
[----:B0-----:R-:W0:Y:S01]  /*0450*/  I2F.F64.U64 R12, R18 ;  /* 0x00000012000c7312 */ /* 0x001e220000301800 */
[----:B------:R-:W-:-:S04]  /*0460*/  SHF.R.U32.HI R31, RZ, 0x1, R19 ;  /* 0x00000001ff1f7819 */ /* 0x000fc80000011613 */
[----:B------:R-:W1:Y:S01]  /*0470*/  LDC.U8 R11, c[0x3][R11+0x8] ;  /* 0x00c002000b0b7b82 */ /* 0x000e620000000000 */
[----:B------:R-:W-:Y:S01]  /*0480*/  SHF.R.U64 R25, R18, 0x1, R19 ;  /* 0x0000000112197819 */ /* 0x000fe20000001213 */
[----:B------:R-:W-:-:S04]  /*0490*/  IMAD.WIDE.U32 R22, R31, 0x10842109, RZ ;  /* 0x108421091f167825 */ /* 0x000fc800078e00ff */
[----:B------:R-:W-:Y:S01]  /*04a0*/  IMAD.WIDE.U32 R20, P0, R25, -0x7bdef7be, R22 ;  /* 0x8421084219147825 */ /* 0x000fe20007800016 */
[----:B0-----:R-:W-:-:S03]  /*04b0*/  DMUL R12, R12, UR6 ;  /* 0x000000060c0c7c28 */ /* 0x001fc60008000000 */
[----:B------:R-:W-:-:S04]  /*04c0*/  IMAD.WIDE.U32 R24, R25, 0x10842109, RZ ;  /* 0x1084210919187825 */ /* 0x000fc800078e00ff */
[----:B------:R-:W-:Y:S01]  /*04d0*/  IMAD.MOV.U32 R22, RZ, RZ, R21 ;  /* 0x000000ffff167224 */ /* 0x000fe200078e0015 */
[----:B------:R-:W-:Y:S01]  /*04e0*/  IADD3 RZ, P1, PT, R25, R20, RZ ;  /* 0x0000001419ff7210 */ /* 0x000fe20007f3e0ff */
[----:B------:R-:W-:Y:S01]  /*04f0*/  IMAD.X R23, RZ, RZ, RZ, P0 ;  /* 0x000000ffff177224 */ /* 0x000fe200000e06ff */
[----:B------:R-:W0:Y:S03]  /*0500*/  F2I.U64.F64.TRUNC R12, R12 ;  /* 0x0000000c000c7311 */ /* 0x000e26000030d800 */
[----:B------:R-:W-:-:S05]  /*0510*/  IMAD.WIDE.U32.X R22, R31, -0x7bdef7be, R22, P1 ;  /* 0x842108421f167825 */ /* 0x000fca00008e0416 */
[----:B0-----:R-:W0:Y:S01]  /*0520*/  I2F.F64.U64 R14, R12 ;  /* 0x0000000c000e7312 */ /* 0x001e220000301800 */
[--C-:B------:R-:W-:Y:S02]  /*0530*/  SHF.R.U32.HI R30, RZ, 0x1, R13.reuse ;  /* 0x00000001ff1e7819 */ /* 0x100fe4000001160d */
[----:B------:R-:W-:-:S03]  /*0540*/  SHF.R.U64 R35, R12, 0x1, R13 ;  /* 0x000000010c237819 */ /* 0x000fc6000000120d */
[----:B------:R-:W-:-:S04]  /*0550*/  IMAD.WIDE.U32 R32, R30, 0x10842109, RZ ;  /* 0x108421091e207825 */ /* 0x000fc800078e00ff */
[----:B------:R-:W-:-:S04]  /*0560*/  IMAD.WIDE.U32 R24, R35, 0x10842109, RZ ;  /* 0x1084210923187825 */ /* 0x000fc800078e00ff */
[----:B------:R-:W-:Y:S01]  /*0570*/  IMAD.WIDE.U32 R20, P2, R35, -0x7bdef7be, R32 ;  /* 0x8421084223147825 */ /* 0x000fe20007840020 */
        /* <DEDUP_REMOVED lines=17> */
[----:B------:R-:W-:Y:S01]  /*0690*/  IMAD.MOV.U32 R24, RZ, RZ, R27 ;  /* 0x000000ffff187224 */ /* 0x000fe200078e001b */
[----:B------:R-:W-:-:S03]  /*06a0*/  SHF.R.U64 R33, R22, 0x4, R23 ;  /* 0x0000000416217819 */ /* 0x000fc60000001217 */
[----:B------:R-:W-:Y:S01]  /*06b0*/  IMAD.WIDE.U32.X R20, R19, -0x7bdef7be, R24, P0 ;  /* 0x8421084213147825 */ /* 0x000fe200000e0418 */
[----:B------:R-:W0:Y:S03]  /*06c0*/  F2I.U64.F64.TRUNC R14, R14 ;  /* 0x0000000e000e7311 */ /* 0x000e26000030d800 */
[----:B------:R-:W-:Y:S01]  /*06d0*/  IMAD R33, R33, -0x3e, R18 ;  /* 0xffffffc221217824 */ /* 0x000fe200078e0212 */
[----:B------:R-:W-:-:S05]  /*06e0*/  SHF.R.U64 R27, R20, 0x4, R21 ;  /* 0x00000004141b7819 */ /* 0x000fca0000001215 */
[----:B------:R-:W-:Y:S01]  /*06f0*/  IMAD R27, R27, -0x3e, R16 ;  /* 0xffffffc21b1b7824 */ /* 0x000fe200078e0210 */
[----:B0-----:R-:W0:Y:S01]  /*0700*/  I2F.F64.U64 R28, R14 ;  /* 0x0000000e001c7312 */ /* 0x001e220000301800 */
[--C-:B------:R-:W-:Y:S02]  /*0710*/  SHF.R.U32.HI R13, RZ, 0x1, R15.reuse ;  /* 0x00000001ff0d7819 */ /* 0x100fe4000001160f */
[----:B------:R-:W-:-:S03]  /*0720*/  SHF.R.U64 R17, R14, 0x1, R15 ;  /* 0x000000010e117819 */ /* 0x000fc6000000120f */
[----:B------:R-:W-:-:S04]  /*0730*/  IMAD.WIDE.U32 R24, R13, 0x10842109, RZ ;  /* 0x108421090d187825 */ /* 0x000fc800078e00ff */
[----:B------:R-:W-:Y:S01]  /*0740*/  IMAD.WIDE.U32 R20, P1, R17, -0x7bdef7be, R24 ;  /* 0x8421084211147825 */ /* 0x000fe20007820018 */
[----:B0-----:R-:W-:-:S03]  /*0750*/  DMUL R28, R28, UR6 ;  /* 0x000000061c1c7c28 */ /* 0x001fc60008000000 */
[----:B------:R-:W-:-:S04]  /*0760*/  IMAD.WIDE.U32 R24, R17, 0x10842109, RZ ;  /* 0x1084210911187825 */ /* 0x000fc800078e00ff */
[----:B------:R-:W-:Y:S01]  /*0770*/  IMAD.X R17, RZ, RZ, RZ, P1 ;  /* 0x000000ffff117224 */ /* 0x000fe200008e06ff */
[----:B------:R-:W-:Y:S01]  /*0780*/  IADD3 RZ, P0, PT, R25, R20, RZ ;  /* 0x0000001419ff7210 */ /* 0x000fe20007f1e0ff */
[----:B------:R-:W-:Y:S01]  /*0790*/  IMAD.MOV.U32 R16, RZ, RZ, R21 ;  /* 0x000000ffff107224 */ /* 0x000fe200078e0015 */
[----:B------:R-:W0:Y:S03]  /*07a0*/  F2I.U64.F64.TRUNC R28, R28 ;  /* 0x0000001c001c7311 */ /* 0x000e26000030d800 */
[----:B------:R-:W-:-:S05]  /*07b0*/  IMAD.WIDE.U32.X R12, R13, -0x7bdef7be, R16, P0 ;  /* 0x842108420d0c7825 */ /* 0x000fca00000e0410 */
[----:B------:R-:W-:-:S05]  /*07c0*/  SHF.R.U64 R13, R12, 0x4, R13 ;  /* 0x000000040c0d7819 */ /* 0x000fca000000120d */
[----:B------:R-:W-:Y:S01]  /*07d0*/  IMAD R21, R13, -0x3e, R14 ;  /* 0xffffffc20d157824 */ /* 0x000fe200078e020e */
[----:B0-----:R-:W-:-:S03]  /*07e0*/  SHF.R.U32.HI R15, RZ, 0x1, R29 ;  /* 0x00000001ff0f7819 */ /* 0x001fc6000001161d */
[----:B------:R-:W0:Y:S01]  /*07f0*/  LDC.U8 R13, c[0x3][R21+0x8] ;  /* 0x00c00200150d7b82 */ /* 0x000e220000000000 */
[----:B------:R-:W-:Y:S01]  /*0800*/  SHF.R.U64 R19, R28, 0x1, R29 ;  /* 0x000000011c137819 */ /* 0x000fe2000000121d */
[----:B------:R-:W-:-:S04]  /*0810*/  IMAD.WIDE.U32 R22, R15, 0x10842109, RZ ;  /* 0x108421090f167825 */ /* 0x000fc800078e00ff */
[----:B------:R-:W-:-:S04]  /*0820*/  IMAD.WIDE.U32 R22, P2, R19, -0x7bdef7be, R22 ;  /* 0x8421084213167825 */ /* 0x000fc80007840016 */
[----:B------:R-:W-:-:S04]  /*0830*/  IMAD.WIDE.U32 R18, R19, 0x10842109, RZ ;  /* 0x1084210913127825 */ /* 0x000fc800078e00ff */
[----:B------:R-:W-:Y:S01]  /*0840*/  IMAD.X R25, RZ, RZ, RZ, P2 ;  /* 0x000000ffff197224 */ /* 0x000fe200010e06ff */
[----:B------:R-:W-:Y:S01]  /*0850*/  IADD3 RZ, P1, PT, R19, R22, RZ ;  /* 0x0000001613ff7210 */ /* 0x000fe20007f3e0ff */
[----:B------:R-:W1:Y:S01]  /*0860*/  LDC.U8 R18, c[0x3][R33+0x8] ;  /* 0x00c0020021127b82 */ /* 0x000e620000000000 */
[----:B------:R-:W-:-:S04]  /*0870*/  IMAD.MOV.U32 R24, RZ, RZ, R23 ;  /* 0x000000ffff187224 */ /* 0x000fc800078e0017 */
[----:B------:R-:W-:-:S03]  /*0880*/  IMAD.WIDE.U32.X R16, R15, -0x7bdef7be, R24, P1 ;  /* 0x842108420f107825 */ /* 0x000fc600008e0418 */
[----:B------:R-:W2:Y:S02]  /*0890*/  LDC.U8 R19, c[0x3][R31+0x8] ;  /* 0x00c002001f137b82 */ /* 0x000ea40000000000 */
[----:B------:R-:W-:-:S05]  /*08a0*/  SHF.R.U64 R17, R16, 0x4, R17 ;  /* 0x0000000410117819 */ /* 0x000fca0000001211 */
[----:B------:R-:W-:Y:S01]  /*08b0*/  IMAD R28, R17, -0x3e, R28 ;  /* 0xffffffc2111c7824 */ /* 0x000fe200078e021c */
[----:B------:R-:W3:Y:S08]  /*08c0*/  LDC.U8 R15, c[0x3][R27+0x8] ;  /* 0x00c002001b0f7b82 */ /* 0x000ef00000000000 */
[----:B------:R-:W0:Y:S01]  /*08d0*/  LDC.U8 R12, c[0x3][R28+0x8] ;  /* 0x00c002001c0c7b82 */ /* 0x000e220000000000 */
[----:B-1----:R-:W-:-:S04]  /*08e0*/  IMAD R18, R11, 0x100, R18 ;  /* 0x000001000b127824 */ /* 0x002fc800078e0212 */
[----:B--2---:R-:W-:-:S04]  /*08f0*/  IMAD R18, R18, 0x100, R19 ;  /* 0x0000010012127824 */ /* 0x004fc800078e0213 */
[----:B---3--:R-:W-:-:S04]  /*0900*/  IMAD.U32 R19, R18, 0x100, R15 ;  /* 0x0000010012137824 */ /* 0x008fc800078e000f */
[C---:B------:R-:W-:Y:S02]  /*0910*/  VIADD R14, R19.reuse, 0xf377ed68 ;  /* 0xf377ed68130e7836 */ /* 0x040fe40000000000 */
[----:B------:R-:W-:Y:S02]  /*0920*/  VIADD R15, R19, 0x98c7e2a2 ;  /* 0x98c7e2a2130f7836 */ /* 0x000fe40000000000 */
[----:B0-----:R-:W-:Y:S01]  /*0930*/  IMAD R13, R13, 0x100, R12 ;  /* 0x000001000d0d7824 */ /* 0x001fe200078e020c */
[----:B------:R-:W-:Y:S02]  /*0940*/  IADD3 R17, PT, PT, -R14, 0x5ab00ac5, RZ ;  /* 0x5ab00ac50e117810 */ /* 0x000fe40007ffe1ff */
[C-C-:B------:R-:W-:Y:S02]  /*0950*/  SHF.R.W.U32 R11, R15.reuse, 0x6, R15.reuse ;  /* 0x000000060f0b7819 */ /* 0x140fe40000001e0f */
[C-C-:B------:R-:W-:Y:S02]  /*0960*/  SHF.R.W.U32 R14, R15.reuse, 0xb, R15.reuse ;  /* 0x0000000b0f0e7819 */ /* 0x140fe40000001e0f */
[----:B------:R-:W-:-:S02]  /*0970*/  SHF.R.W.U32 R16, R15, 0x19, R15 ;  /* 0x000000190f107819 */ /* 0x000fc40000001e0f */
[----:B------:R-:W-:Y:S02]  /*0980*/  LOP3.LUT R18, R17, 0x9b05688c, RZ, 0xc0, !PT ;  /* 0x9b05688c11127812 */ /* 0x000fe400078ec0ff */
[----:B------:R-:W-:Y:S01]  /*0990*/  LOP3.LUT R14, R16, R14, R11, 0x96, !PT ;  /* 0x0000000e100e7212 */ /* 0x000fe200078e960b */
[----:B------:R-:W-:Y:S01]  /*09a0*/  IMAD.U32 R11, R13, 0x10000, R6 ;  /* 0x000100000d0b7824 */ /* 0x000fe200078e0006 */
[----:B------:R-:W-:-:S04]  /*09b0*/  LOP3.LUT R18, R18, 0x510e527f, R15, 0xf8, !PT ;  /* 0x510e527f12127812 */ /* 0x000fc800078ef80f */
[----:B------:R-:W-:-:S04]  /*09c0*/  IADD3 R20, PT, PT, R11, R18, R14 ;  /* 0x000000120b147210 */ /* 0x000fc80007ffe00e */
[C---:B------:R-:W-:Y:S01]  /*09d0*/  IADD3 R16, PT, PT, -R20.reuse, -0x4d2a11af, RZ ;  /* 0xb2d5ee5114107810 */ /* 0x040fe20007ffe1ff */
[----:B------:R-:W-:-:S03]  /*09e0*/  VIADD R18, R20, 0xcd2a11ae ;  /* 0xcd2a11ae14127836 */ /* 0x000fc60000000000 */
[----:B------:R-:W-:Y:S02]  /*09f0*/  LOP3.LUT R16, R16, 0x510e527f, RZ, 0xc0, !PT ;  /* 0x510e527f10107812 */ /* 0x000fe400078ec0ff */
[C-C-:B------:R-:W-:Y:S02]  /*0a00*/  SHF.R.W.U32 R12, R18.reuse, 0x6, R18.reuse ;  /* 0x00000006120c7819 */ /* 0x140fe40000001e12 */
[C-C-:B------:R-:W-:Y:S02]  /*0a10*/  SHF.R.W.U32 R13, R18.reuse, 0xb, R18.reuse ;  /* 0x0000000b120d7819 */ /* 0x140fe40000001e12 */
[--C-:B------:R-:W-:Y:S02]  /*0a20*/  SHF.R.W.U32 R14, R18, 0x19, R18.reuse ;  /* 0x00000019120e7819 */ /* 0x100fe40000001e12 */
[----:B------:R-:W-:Y:S02]  /*0a30*/  LOP3.LUT R16, R16, R15, R18, 0xf8, !PT ;  /* 0x0000000f10107212 */ /* 0x000fe400078ef812 */
[----:B------:R-:W-:-:S04]  /*0a40*/  LOP3.LUT R12, R14, R13, R12, 0x96, !PT ;  /* 0x0000000d0e0c7212 */ /* 0x000fc800078e960c */
[----:B------:R-:W-:-:S04]  /*0a50*/  IADD3 R16, PT, PT, R9, R16, R12 ;  /* 0x0000001009107210 */ /* 0x000fc80007ffe00c */
[C---:B------:R-:W-:Y:S01]  /*0a60*/  IADD3 R22, PT, PT, -R16.reuse, -0x566d1712, RZ ;  /* 0xa992e8ee10167810 */ /* 0x040fe20007ffe1ff */
[----:B------:R-:W-:-:S03]  /*0a70*/  VIADD R17, R16, 0x566d1711 ;  /* 0x566d171110117836 */ /* 0x000fc60000000000 */
[----:B------:R-:W-:Y:S02]  /*0a80*/  LOP3.LUT R22, R15, R22, RZ, 0xc0, !PT ;  /* 0x000000160f167212 */ /* 0x000fe400078ec0ff */
[C-C-:B------:R-:W-:Y:S02]  /*0a90*/  SHF.R.W.U32 R12, R17.reuse, 0x6, R17.reuse ;  /* 0x00000006110c7819 */ /* 0x140fe40000001e11 */
[C-C-:B------:R-:W-:Y:S02]  /*0aa0*/  SHF.R.W.U32 R13, R17.reuse, 0xb, R17.reuse ;  /* 0x0000000b110d7819 */ /* 0x140fe40000001e11 */
[--C-:B------:R-:W-:Y:S02]  /*0ab0*/  SHF.R.W.U32 R14, R17, 0x19, R17.reuse ;  /* 0x00000019110e7819 */ /* 0x100fe40000001e11 */
[----:B------:R-:W-:Y:S02]  /*0ac0*/  LOP3.LUT R22, R22, R18, R17, 0xf8, !PT ;  /* 0x0000001216167212 */ /* 0x000fe400078ef811 */
[----:B------:R-:W-:-:S04]  /*0ad0*/  LOP3.LUT R14, R14, R13, R12, 0x96, !PT ;  /* 0x0000000d0e0e7212 */ /* 0x000fc800078e960c */
[----:B------:R-:W-:-:S04]  /*0ae0*/  IADD3 R14, PT, PT, R7, R22, R14 ;  /* 0x00000016070e7210 */ /* 0x000fc80007ffe00e */
[C---:B------:R-:W-:Y:S01]  /*0af0*/  IADD3 R23, PT, PT, -R14.reuse, 0x44e7c719, RZ ;  /* 0x44e7c7190e177810 */ /* 0x040fe20007ffe1ff */
[----:B------:R-:W-:-:S03]  /*0b00*/  VIADD R12, R14, 0xbb1838e6 ;  /* 0xbb1838e60e0c7836 */ /* 0x000fc60000000000 */
[----:B------:R-:W-:Y:S02]  /*0b10*/  LOP3.LUT R23, R18, R23, RZ, 0xc0, !PT ;  /* 0x0000001712177212 */ /* 0x000fe400078ec0ff */
[C-C-:B------:R-:W-:Y:S02]  /*0b20*/  SHF.R.W.U32 R13, R12.reuse, 0x6, R12.reuse ;  /* 0x000000060c0d7819 */ /* 0x140fe40000001e0c */
[C-C-:B------:R-:W-:Y:S02]  /*0b30*/  SHF.R.W.U32 R22, R12.reuse, 0xb, R12.reuse ;  /* 0x0000000b0c167819 */ /* 0x140fe40000001e0c */
[--C-:B------:R-:W-:Y:S02]  /*0b40*/  SHF.R.W.U32 R21, R12, 0x19, R12.reuse ;  /* 0x000000190c157819 */ /* 0x100fe40000001e0c */
[----:B------:R-:W-:Y:S02]  /*0b50*/  LOP3.LUT R23, R23, R17, R12, 0xf8, !PT ;  /* 0x0000001117177212 */ /* 0x000fe400078ef80c */
[----:B------:R-:W-:-:S04]  /*0b60*/  LOP3.LUT R22, R21, R22, R13, 0x96, !PT ;  /* 0x0000001615167212 */ /* 0x000fc800078e960d */
[----:B------:R-:W-:Y:S01]  /*0b70*/  IADD3 R13, PT, PT, R22, R23, R15 ;  /* 0x00000017160d7210 */ /* 0x000fe20007ffe00f */
[----:B------:R-:W-:-:S04]  /*0b80*/  VIADD R22, R19, 0xfc08884d ;  /* 0xfc08884d13167836 */ /* 0x000fc80000000000 */
[----:B------:R-:W-:Y:S01]  /*0b90*/  VIADD R13, R13, 0x3956c25b ;  /* 0x3956c25b0d0d7836 */ /* 0x000fe20000000000 */
[C-C-:B------:R-:W-:Y:S02]  /*0ba0*/  SHF.R.W.U32 R21, R22.reuse, 0x2, R22.reuse ;  /* 0x0000000216157819 */ /* 0x140fe40000001e16 */
[C-C-:B------:R-:W-:Y:S01]  /*0bb0*/  SHF.R.W.U32 R24, R22.reuse, 0xd, R22.reuse ;  /* 0x0000000d16187819 */ /* 0x140fe20000001e16 */
[C---:B------:R-:W-:Y:S01]  /*0bc0*/  IMAD.IADD R15, R22.reuse, 0x1, R13 ;  /* 0x00000001160f7824 */ /* 0x040fe200078e020d */
[----:B------:R-:W-:-:S04]  /*0bd0*/  SHF.R.W.U32 R23, R22, 0x16, R22 ;  /* 0x0000001616177819 */ /* 0x000fc80000001e16 */
[C-C-:B------:R-:W-:Y:S02]  /*0be0*/  SHF.R.W.U32 R25, R15.reuse, 0x6, R15.reuse ;  /* 0x000000060f197819 */ /* 0x140fe40000001e0f */
[C-C-:B------:R-:W-:Y:S02]  /*0bf0*/  SHF.R.W.U32 R26, R15.reuse, 0xb, R15.reuse ;  /* 0x0000000b0f1a7819 */ /* 0x140fe40000001e0f */
[----:B------:R-:W-:Y:S02]  /*0c00*/  SHF.R.W.U32 R27, R15, 0x19, R15 ;  /* 0x000000190f1b7819 */ /* 0x000fe40000001e0f */
[----:B------:R-:W-:Y:S02]  /*0c10*/  LOP3.LUT R23, R23, R24, R21, 0x96, !PT ;  /* 0x0000001817177212 */ /* 0x000fe400078e9615 */
[----:B------:R-:W-:Y:S02]  /*0c20*/  LOP3.LUT R21, R22, 0xd16e48e2, RZ, 0xc0, !PT ;  /* 0xd16e48e216157812 */ /* 0x000fe400078ec0ff */
[----:B------:R-:W-:-:S02]  /*0c30*/  LOP3.LUT R25, R27, R26, R25, 0x96, !PT ;  /* 0x0000001a1b197212 */ /* 0x000fc400078e9619 */
[----:B------:R-:W-:Y:S02]  /*0c40*/  LOP3.LUT R24, R12, R15, R17, 0xe2, !PT ;  /* 0x0000000f0c187212 */ /* 0x000fe400078ee211 */
[----:B------:R-:W-:Y:S02]  /*0c50*/  IADD3 R21, PT, PT, R23, R20, R21 ;  /* 0x0000001417157210 */ /* 0x000fe40007ffe015 */
[----:B------:R-:W-:-:S03]  /*0c60*/  IADD3 R20, PT, PT, R25, R24, R18 ;  /* 0x0000001819147210 */ /* 0x000fc60007ffe012 */
[----:B------:R-:W-:Y:S02]  /*0c70*/  VIADD R21, R21, 0xbabcc441 ;  /* 0xbabcc44115157836 */ /* 0x000fe40000000000 */
[----:B------:R-:W-:-:S03]  /*0c80*/  VIADD R20, R20, 0x59f111f1 ;  /* 0x59f111f114147836 */ /* 0x000fc60000000000 */
[C-C-:B------:R-:W-:Y:S01]  /*0c90*/  SHF.R.W.U32 R23, R21.reuse, 0x2, R21.reuse ;  /* 0x0000000215177819 */ /* 0x140fe20000001e15 */
[C---:B------:R-:W-:Y:S01]  /*0ca0*/  IMAD.IADD R18, R21.reuse, 0x1, R20 ;  /* 0x0000000115127824 */ /* 0x040fe200078e0214 */
[C-C-:B------:R-:W-:Y:S02]  /*0cb0*/  SHF.R.W.U32 R24, R21.reuse, 0xd, R21.reuse ;  /* 0x0000000d15187819 */ /* 0x140fe40000001e15 */
[----:B------:R-:W-:Y:S02]  /*0cc0*/  SHF.R.W.U32 R25, R21, 0x16, R21 ;  /* 0x0000001615197819 */ /* 0x000fe40000001e15 */
[C-C-:B------:R-:W-:Y:S02]  /*0cd0*/  SHF.R.W.U32 R26, R18.reuse, 0x6, R18.reuse ;  /* 0x00000006121a7819 */ /* 0x140fe40000001e12 */
[C-C-:B------:R-:W-:Y:S02]  /*0ce0*/  SHF.R.W.U32 R27, R18.reuse, 0xb, R18.reuse ;  /* 0x0000000b121b7819 */ /* 0x140fe40000001e12 */
[----:B------:R-:W-:-:S02]  /*0cf0*/  SHF.R.W.U32 R28, R18, 0x19, R18 ;  /* 0x00000019121c7819 */ /* 0x000fc40000001e12 */
[----:B------:R-:W-:Y:S02]  /*0d00*/  LOP3.LUT R24, R25, R24, R23, 0x96, !PT ;  /* 0x0000001819187212 */ /* 0x000fe400078e9617 */
[----:B------:R-:W-:Y:S02]  /*0d10*/  LOP3.LUT R23, R22, 0x6a09e667, R21, 0xe8, !PT ;  /* 0x6a09e66716177812 */ /* 0x000fe400078ee815 */
[----:B------:R-:W-:Y:S02]  /*0d20*/  LOP3.LUT R26, R28, R27, R26, 0x96, !PT ;  /* 0x0000001b1c1a7212 */ /* 0x000fe400078e961a */
        /* <DEDUP_REMOVED lines=13> */
[----:B------:R-:W-:Y:S02]  /*0e00*/  LOP3.LUT R25, R21, R22, R23, 0xe8, !PT ;  /* 0x0000001615197212 */ /* 0x000fe400078ee817 */
[----:B------:R-:W-:Y:S02]  /*0e10*/  LOP3.LUT R27, R29, R28, R27, 0x96, !PT ;  /* 0x0000001c1d1b7212 */ /* 0x000fe400078e961b */
[----:B------:R-:W-:Y:S02]  /*0e20*/  LOP3.LUT R26, R18, R17, R15, 0xe2, !PT ;  /* 0x00000011121a7212 */ /* 0x000fe400078ee20f */
[----:B------:R-:W-:Y:S02]  /*0e30*/  IADD3 R22, PT, PT, R24, R14, R25 ;  /* 0x0000000e18167210 */ /* 0x000fe40007ffe019 */
[----:B------:R-:W-:-:S03]  /*0e40*/  IADD3 R14, PT, PT, R27, R26, R12 ;  /* 0x0000001a1b0e7210 */ /* 0x000fc60007ffe00c */
[----:B------:R-:W-:Y:S02]  /*0e50*/  VIADD R22, R22, 0x510e527f ;  /* 0x510e527f16167836 */ /* 0x000fe40000000000 */
[----:B------:R-:W-:-:S03]  /*0e60*/  VIADD R14, R14, 0xab1c5ed5 ;  /* 0xab1c5ed50e0e7836 */ /* 0x000fc60000000000 */
[C---:B------:R-:W-:Y:S01]  /*0e70*/  SHF.R.W.U32 R24, R22.reuse, 0x2, R22 ;  /* 0x0000000216187819 */ /* 0x040fe20000001e16 */
        /* <DEDUP_REMOVED lines=12> */
[----:B------:R-:W-:Y:S01]  /*0f40*/  VIADD R13, R27, 0xd807aa98 ;  /* 0xd807aa981b0d7836 */ /* 0x000fe20000000000 */
[C-C-:B------:R-:W-:Y:S02]  /*0f50*/  SHF.R.W.U32 R24, R21.reuse, 0x2, R21.reuse ;  /* 0x0000000215187819 */ /* 0x140fe40000001e15 */
[C---:B------:R-:W-:Y:S01]  /*0f60*/  SHF.R.W.U32 R25, R21.reuse, 0xd, R21 ;  /* 0x0000000d15197819 */ /* 0x040fe20000001e15 */
[C---:B------:R-:W-:Y:S01]  /*0f70*/  IMAD.IADD R15, R21.reuse, 0x1, R13 ;  /* 0x00000001150f7824 */ /* 0x040fe200078e020d */
[--C-:B------:R-:W-:Y:S02]  /*0f80*/  SHF.R.W.U32 R26, R21, 0x16, R21.reuse ;  /* 0x00000016151a7819 */ /* 0x100fe40000001e15 */
[----:B------:R-:W-:Y:S02]  /*0f90*/  LOP3.LUT R23, R22, R23, R21, 0xe8, !PT ;  /* 0x0000001716177212 */ /* 0x000fe400078ee815 */
[C-C-:B------:R-:W-:Y:S02]  /*0fa0*/  SHF.R.W.U32 R27, R15.reuse, 0x6, R15.reuse ;  /* 0x000000060f1b7819 */ /* 0x140fe40000001e0f */
[----:B------:R-:W-:-:S02]  /*0fb0*/  SHF.R.W.U32 R28, R15, 0xb, R15 ;  /* 0x0000000b0f1c7819 */ /* 0x000fc40000001e0f */
[----:B------:R-:W-:Y:S02]  /*0fc0*/  SHF.R.W.U32 R29, R15, 0x19, R15 ;  /* 0x000000190f1d7819 */ /* 0x000fe40000001e0f */
[----:B------:R-:W-:Y:S02]  /*0fd0*/  LOP3.LUT R25, R26, R25, R24, 0x96, !PT ;  /* 0x000000191a197212 */ /* 0x000fe400078e9618 */
[----:B------:R-:W-:Y:S02]  /*0fe0*/  LOP3.LUT R27, R29, R28, R27, 0x96, !PT ;  /* 0x0000001c1d1b7212 */ /* 0x000fe400078e961b */
[----:B------:R-:W-:Y:S02]  /*0ff0*/  LOP3.LUT R28, R12, R15, R17, 0xe2, !PT ;  /* 0x0000000f0c1c7212 */ /* 0x000fe400078ee211 */
[----:B------:R-:W-:Y:S02]  /*1000*/  IADD3 R23, PT, PT, R25, R20, R23 ;  /* 0x0000001419177210 */ /* 0x000fe40007ffe017 */
[----:B------:R-:W-:-:S02]  /*1010*/  IADD3 R27, PT, PT, R27, R28, R18 ;  /* 0x0000001c1b1b7210 */ /* 0x000fc40007ffe012 */
[C-C-:B------:R-:W-:Y:S02]  /*1020*/  SHF.R.W.U32 R24, R23.reuse, 0x2, R23.reuse ;  /* 0x0000000217187819 */ /* 0x140fe40000001e17 */
[--C-:B------:R-:W-:Y:S01]  /*1030*/  SHF.R.W.U32 R25, R23, 0xd, R23.reuse ;  /* 0x0000000d17197819 */ /* 0x100fe20000001e17 */
[----:B------:R-:W-:Y:S01]  /*1040*/  VIADD R20, R27, 0x12835b01 ;  /* 0x12835b011b147836 */ /* 0x000fe20000000000 */
[--C-:B------:R-:W-:Y:S02]  /*1050*/  SHF.R.W.U32 R26, R23, 0x16, R23.reuse ;  /* 0x00000016171a7819 */ /* 0x100fe40000001e17 */
[----:B------:R-:W-:Y:S01]  /*1060*/  LOP3.LUT R22, R21, R22, R23, 0xe8, !PT ;  /* 0x0000001615167212 */ /* 0x000fe200078ee817 */
[----:B------:R-:W-:Y:S01]  /*1070*/  IMAD.IADD R18, R23, 0x1, R20 ;  /* 0x0000000117127824 */ /* 0x000fe200078e0214 */
[----:B------:R-:W-:-:S04]  /*1080*/  LOP3.LUT R25, R26, R25, R24, 0x96, !PT ;  /* 0x000000191a197212 */ /* 0x000fc800078e9618 */
[C-C-:B------:R-:W-:Y:S02]  /*1090*/  SHF.R.W.U32 R27, R18.reuse, 0x6, R18.reuse ;  /* 0x00000006121b7819 */ /* 0x140fe40000001e12 */
[C-C-:B------:R-:W-:Y:S02]  /*10a0*/  SHF.R.W.U32 R28, R18.reuse, 0xb, R18.reuse ;  /* 0x0000000b121c7819 */ /* 0x140fe40000001e12 */
[----:B------:R-:W-:Y:S02]  /*10b0*/  SHF.R.W.U32 R29, R18, 0x19, R18 ;  /* 0x00000019121d7819 */ /* 0x000fe40000001e12 */
[----:B------:R-:W-:Y:S02]  /*10c0*/  IADD3 R22, PT, PT, R25, R16, R22 ;  /* 0x0000001019167210 */ /* 0x000fe40007ffe016 */
[----:B------:R-:W-:Y:S02]  /*10d0*/  LOP3.LUT R28, R29, R28, R27, 0x96, !PT ;  /* 0x0000001c1d1c7212 */ /* 0x000fe400078e961b */
[----:B------:R-:W-:-:S02]  /*10e0*/  LOP3.LUT R27, R15, R18, R12, 0xe2, !PT ;  /* 0x000000120f1b7212 */ /* 0x000fc400078ee20c */
[--C-:B------:R-:W-:Y:S02]  /*10f0*/  SHF.R.W.U32 R24, R22, 0x2, R22.reuse ;  /* 0x0000000216187819 */ /* 0x100fe40000001e16 */
[----:B------:R-:W-:Y:S02]  /*1100*/  IADD3 R27, PT, PT, R28, R27, R17 ;  /* 0x0000001b1c1b7210 */ /* 0x000fe40007ffe011 */
[C-C-:B------:R-:W-:Y:S02]  /*1110*/  SHF.R.W.U32 R25, R22.reuse, 0xd, R22.reuse ;  /* 0x0000000d16197819 */ /* 0x140fe40000001e16 */
[--C-:B------:R-:W-:Y:S01]  /*1120*/  SHF.R.W.U32 R26, R22, 0x16, R22.reuse ;  /* 0x00000016161a7819 */ /* 0x100fe20000001e16 */
[----:B------:R-:W-:Y:S01]  /*1130*/  VIADD R16, R27, 0x243185be ;  /* 0x243185be1b107836 */ /* 0x000fe20000000000 */
[----:B------:R-:W-:Y:S02]  /*1140*/  LOP3.LUT R21, R23, R21, R22, 0xe8, !PT ;  /* 0x0000001517157212 */ /* 0x000fe400078ee816 */
[----:B------:R-:W-:Y:S01]  /*1150*/  LOP3.LUT R25, R26, R25, R24, 0x96, !PT ;  /* 0x000000191a197212 */ /* 0x000fe200078e9618 */
[----:B------:R-:W-:-:S03]  /*1160*/  IMAD.IADD R17, R22, 0x1, R16 ;  /* 0x0000000116117824 */ /* 0x000fc600078e0210 */
[----:B------:R-:W-:Y:S02]  /*1170*/  IADD3 R21, PT, PT, R25, R14, R21 ;  /* 0x0000000e19157210 */ /* 0x000fe40007ffe015 */
[C-C-:B------:R-:W-:Y:S02]  /*1180*/  SHF.R.W.U32 R27, R17.reuse, 0x6, R17.reuse ;  /* 0x00000006111b7819 */ /* 0x140fe40000001e11 */
[C-C-:B------:R-:W-:Y:S02]  /*1190*/  SHF.R.W.U32 R28, R17.reuse, 0xb, R17.reuse ;  /* 0x0000000b111c7819 */ /* 0x140fe40000001e11 */
[----:B------:R-:W-:Y:S02]  /*11a0*/  SHF.R.W.U32 R29, R17, 0x19, R17 ;  /* 0x00000019111d7819 */ /* 0x000fe40000001e11 */
[----:B------:R-:W-:Y:S02]  /*11b0*/  SHF.R.W.U32 R24, R21, 0x2, R21 ;  /* 0x0000000215187819 */ /* 0x000fe40000001e15 */
[----:B------:R-:W-:-:S02]  /*11c0*/  LOP3.LUT R27, R29, R28, R27, 0x96, !PT ;  /* 0x0000001c1d1b7212 */ /* 0x000fc400078e961b */
[----:B------:R-:W-:Y:S02]  /*11d0*/  LOP3.LUT R28, R18, R17, R15, 0xe2, !PT ;  /* 0x00000011121c7212 */ /* 0x000fe400078ee20f */
[--C-:B------:R-:W-:Y:S02]  /*11e0*/  SHF.R.W.U32 R25, R21, 0xd, R21.reuse ;  /* 0x0000000d15197819 */ /* 0x100fe40000001e15 */
[----:B------:R-:W-:Y:S02]  /*11f0*/  IADD3 R12, PT, PT, R27, R28, R12 ;  /* 0x0000001c1b0c7210 */ /* 0x000fe40007ffe00c */
[--C-:B------:R-:W-:Y:S02]  /*1200*/  SHF.R.W.U32 R26, R21, 0x16, R21.reuse ;  /* 0x00000016151a7819 */ /* 0x100fe40000001e15 */
[----:B------:R-:W-:Y:S01]  /*1210*/  LOP3.LUT R23, R22, R23, R21, 0xe8, !PT ;  /* 0x0000001716177212 */ /* 0x000fe200078ee815 */
[----:B------:R-:W-:Y:S01]  /*1220*/  VIADD R12, R12, 0x550c7dc3 ;  /* 0x550c7dc30c0c7836 */ /* 0x000fe20000000000 */
[----:B------:R-:W-:-:S03]  /*1230*/  LOP3.LUT R24, R26, R25, R24, 0x96, !PT ;  /* 0x000000191a187212 */ /* 0x000fc600078e9618 */
[----:B------:R-:W-:Y:S01]  /*1240*/  IMAD.IADD R14, R21, 0x1, R12 ;  /* 0x00000001150e7824 */ /* 0x000fe200078e020c */
[----:B------:R-:W-:-:S04]  /*1250*/  IADD3 R24, PT, PT, R24, R13, R23 ;  /* 0x0000000d18187210 */ /* 0x000fc80007ffe017 */
[C-C-:B------:R-:W-:Y:S02]  /*1260*/  SHF.R.W.U32 R27, R14.reuse, 0x6, R14.reuse ;  /* 0x000000060e1b7819 */ /* 0x140fe40000001e0e */
[C-C-:B------:R-:W-:Y:S02]  /*1270*/  SHF.R.W.U32 R28, R14.reuse, 0xb, R14.reuse ;  /* 0x0000000b0e1c7819 */ /* 0x140fe40000001e0e */
[----:B------:R-:W-:Y:S02]  /*1280*/  SHF.R.W.U32 R29, R14, 0x19, R14 ;  /* 0x000000190e1d7819 */ /* 0x000fe40000001e0e */
[----:B------:R-:W-:Y:S02]  /*1290*/  SHF.R.W.U32 R23, R24, 0x2, R24 ;  /* 0x0000000218177819 */ /* 0x000fe40000001e18 */
[----:B------:R-:W-:Y:S02]  /*12a0*/  LOP3.LUT R28, R29, R28, R27, 0x96, !PT ;  /* 0x0000001c1d1c7212 */ /* 0x000fe400078e961b */
[----:B------:R-:W-:-:S02]  /*12b0*/  LOP3.LUT R27, R17, R14, R18, 0xe2, !PT ;  /* 0x0000000e111b7212 */ /* 0x000fc400078ee212 */
        /* <DEDUP_REMOVED lines=28> */
[C---:B------:R-:W-:Y:S02]  /*1480*/  SHF.R.W.U32 R21, R25.reuse, 0x16, R25 ;  /* 0x0000001619157819 */ /* 0x040fe40000001e19 */
[----:B------:R-:W-:Y:S02]  /*1490*/  IADD3 R27, PT, PT, R28, R27, R17 ;  /* 0x0000001b1c1b7210 */ /* 0x000fe40007ffe011 */
[--C-:B------:R-:W-:Y:S02]  /*14a0*/  SHF.R.W.U32 R17, R25, 0x2, R25.reuse ;  /* 0x0000000219117819 */ /* 0x100fe40000001e19 */
[----:B------:R-:W-:Y:S01]  /*14b0*/  LOP3.LUT R24, R23, R24, R25, 0xe8, !PT ;  /* 0x0000001817187212 */ /* 0x000fe200078ee819 */
[----:B------:R-:W-:Y:S01]  /*14c0*/  VIADD R16, R27, 0x9bdc06a7 ;  /* 0x9bdc06a71b107836 */ /* 0x000fe20000000000 */
[----:B------:R-:W-:Y:S02]  /*14d0*/  LOP3.LUT R17, R21, R26, R17, 0x96, !PT ;  /* 0x0000001a15117212 */ /* 0x000fe400078e9611 */
[----:B------:R-:W-:Y:S01]  /*14e0*/  SHF.R.W.U32 R21, R11, 0x12, R11 ;  /* 0x000000120b157819 */ /* 0x000fe20000001e0b */
[----:B------:R-:W-:Y:S01]  /*14f0*/  IMAD.IADD R20, R25, 0x1, R16 ;  /* 0x0000000119147824 */ /* 0x000fe200078e0210 */
[----:B------:R-:W-:-:S02]  /*1500*/  IADD3 R24, PT, PT, R17, R12, R24 ;  /* 0x0000000c11187210 */ /* 0x000fc40007ffe018 */
[----:B------:R-:W-:Y:S02]  /*1510*/  SHF.R.U32.HI R26, RZ, 0x3, R11 ;  /* 0x00000003ff1a7819 */ /* 0x000fe4000001160b */
[C-C-:B------:R-:W-:Y:S02]  /*1520*/  SHF.R.W.U32 R27, R20.reuse, 0x6, R20.reuse ;  /* 0x00000006141b7819 */ /* 0x140fe40000001e14 */
[C-C-:B------:R-:W-:Y:S02]  /*1530*/  SHF.R.W.U32 R28, R20.reuse, 0xb, R20.reuse ;  /* 0x0000000b141c7819 */ /* 0x140fe40000001e14 */
[----:B------:R-:W-:Y:S02]  /*1540*/  SHF.R.W.U32 R29, R20, 0x19, R20 ;  /* 0x00000019141d7819 */ /* 0x000fe40000001e14 */
[----:B------:R-:W-:Y:S02]  /*1550*/  LOP3.LUT R23, R25, R23, R24, 0xe8, !PT ;  /* 0x0000001719177212 */ /* 0x000fe400078ee818 */
[----:B------:R-:W-:-:S02]  /*1560*/  LOP3.LUT R27, R29, R28, R27, 0x96, !PT ;  /* 0x0000001c1d1b7212 */ /* 0x000fc400078e961b */
[----:B------:R-:W-:-:S04]  /*1570*/  LOP3.LUT R28, R22, R20, R13, 0xe2, !PT ;  /* 0x00000014161c7212 */ /* 0x000fc800078ee20d */
[----:B------:R-:W-:Y:S02]  /*1580*/  IADD3 R27, PT, PT, R27, R28, R14 ;  /* 0x0000001c1b1b7210 */ /* 0x000fe40007ffe00e */
[--C-:B------:R-:W-:Y:S01]  /*1590*/  SHF.R.W.U32 R14, R11, 0x7, R11.reuse ;  /* 0x000000070b0e7819 */ /* 0x100fe20000001e0b */
[----:B------:R-:W-:Y:S02]  /*15a0*/  IMAD.IADD R11, R10, 0x1, R11 ;  /* 0x000000010a0b7824 */ /* 0x000fe400078e020b */
[----:B------:R-:W-:Y:S01]  /*15b0*/  VIADD R12, R27, 0xc19bf1e4 ;  /* 0xc19bf1e41b0c7836 */ /* 0x000fe20000000000 */
[----:B------:R-:W-:Y:S02]  /*15c0*/  LOP3.LUT R14, R21, R26, R14, 0x96, !PT ;  /* 0x0000001a150e7212 */ /* 0x000fe400078e960e */
[C---:B------:R-:W-:Y:S01]  /*15d0*/  SHF.R.W.U32 R21, R24.reuse, 0x2, R24 ;  /* 0x0000000218157819 */ /* 0x040fe20000001e18 */
[C---:B------:R-:W-:Y:S01]  /*15e0*/  IMAD.IADD R17, R24.reuse, 0x1, R12 ;  /* 0x0000000118117824 */ /* 0x040fe200078e020c */
[C---:B------:R-:W-:Y:S01]  /*15f0*/  SHF.R.W.U32 R26, R24.reuse, 0xd, R24 ;  /* 0x0000000d181a7819 */ /* 0x040fe20000001e18 */
[----:B------:R-:W-:Y:S01]  /*1600*/  IMAD.IADD R19, R19, 0x1, R14 ;  /* 0x0000000113137824 */ /* 0x000fe200078e020e */
[----:B------:R-:W-:-:S02]  /*1610*/  SHF.R.W.U32 R27, R24, 0x16, R24 ;  /* 0x00000016181b7819 */ /* 0x000fc40000001e18 */
[C-C-:B------:R-:W-:Y:S02]  /*1620*/  SHF.R.W.U32 R28, R17.reuse, 0x6, R17.reuse ;  /* 0x00000006111c7819 */ /* 0x140fe40000001e11 */
[C-C-:B------:R-:W-:Y:S02]  /*1630*/  SHF.R.W.U32 R29, R17.reuse, 0xb, R17.reuse ;  /* 0x0000000b111d7819 */ /* 0x140fe40000001e11 */
[----:B------:R-:W-:Y:S02]  /*1640*/  SHF.R.W.U32 R30, R17, 0x19, R17 ;  /* 0x00000019111e7819 */ /* 0x000fe40000001e11 */
[----:B------:R-:W-:Y:S02]  /*1650*/  LOP3.LUT R26, R27, R26, R21, 0x96, !PT ;  /* 0x0000001a1b1a7212 */ /* 0x000fe400078e9615 */
[----:B------:R-:W-:Y:S02]  /*1660*/  LOP3.LUT R28, R30, R29, R28, 0x96, !PT ;  /* 0x0000001d1e1c7212 */ /* 0x000fe400078e961c */
[----:B------:R-:W-:-:S02]  /*1670*/  LOP3.LUT R29, R20, R17, R22, 0xe2, !PT ;  /* 0x00000011141d7212 */ /* 0x000fc400078ee216 */
[----:B------:R-:W-:Y:S02]  /*1680*/  IADD3 R15, PT, PT, R26, R15, R23 ;  /* 0x0000000f1a0f7210 */ /* 0x000fe40007ffe017 */
[----:B------:R-:W-:Y:S02]  /*1690*/  IADD3 R28, PT, PT, R28, R29, R13 ;  /* 0x0000001d1c1c7210 */ /* 0x000fe40007ffe00d */
[C---:B------:R-:W-:Y:S02]  /*16a0*/  SHF.R.W.U32 R13, R15.reuse, 0x2, R15 ;  /* 0x000000020f0d7819 */ /* 0x040fe40000001e0f */
[----:B------:R-:W-:Y:S02]  /*16b0*/  IADD3 R21, PT, PT, R28, -0x1b64963f, R19 ;  /* 0xe49b69c11c157810 */ /* 0x000fe40007ffe013 */
[C-C-:B------:R-:W-:Y:S02]  /*16c0*/  SHF.R.W.U32 R26, R15.reuse, 0xd, R15.reuse ;  /* 0x0000000d0f1a7819 */ /* 0x140fe40000001e0f */
[C---:B------:R-:W-:Y:S01]  /*16d0*/  SHF.R.W.U32 R23, R15.reuse, 0x16, R15 ;  /* 0x000000160f177819 */ /* 0x040fe20000001e0f */
[----:B------:R-:W-:Y:S01]  /*16e0*/  IMAD.IADD R14, R15, 0x1, R21 ;  /* 0x000000010f0e7824 */ /* 0x000fe200078e0215 */
[----:B------:R-:W-:-:S02]  /*16f0*/  LOP3.LUT R25, R24, R25, R15, 0xe8, !PT ;  /* 0x0000001918197212 */ /* 0x000fc400078ee80f */
[----:B------:R-:W-:Y:S02]  /*1700*/  LOP3.LUT R13, R23, R26, R13, 0x96, !PT ;  /* 0x0000001a170d7212 */ /* 0x000fe400078e960d */
[C-C-:B------:R-:W-:Y:S02]  /*1710*/  SHF.R.W.U32 R27, R14.reuse, 0x6, R14.reuse ;  /* 0x000000060e1b7819 */ /* 0x140fe40000001e0e */
[C-C-:B------:R-:W-:Y:S02]  /*1720*/  SHF.R.W.U32 R28, R14.reuse, 0xb, R14.reuse ;  /* 0x0000000b0e1c7819 */ /* 0x140fe40000001e0e */
[----:B------:R-:W-:Y:S02]  /*1730*/  SHF.R.W.U32 R29, R14, 0x19, R14 ;  /* 0x000000190e1d7819 */ /* 0x000fe40000001e0e */
[----:B------:R-:W-:Y:S02]  /*1740*/  IADD3 R25, PT, PT, R13, R18, R25 ;  /* 0x000000120d197210 */ /* 0x000fe40007ffe019 */
[----:B------:R-:W-:-:S02]  /*1750*/  LOP3.LUT R27, R29, R28, R27, 0x96, !PT ;  /* 0x0000001c1d1b7212 */ /* 0x000fc400078e961b */
[----:B------:R-:W-:Y:S02]  /*1760*/  LOP3.LUT R28, R17, R14, R20, 0xe2, !PT ;  /* 0x0000000e111c7212 */ /* 0x000fe400078ee214 */
[--C-:B------:R-:W-:Y:S02]  /*1770*/  SHF.R.W.U32 R13, R19, 0x11, R19.reuse ;  /* 0x00000011130d7819 */ /* 0x100fe40000001e13 */
[----:B------:R-:W-:Y:S02]  /*1780*/  IADD3 R28, PT, PT, R27, R28, R22 ;  /* 0x0000001c1b1c7210 */ /* 0x000fe40007ffe016 */
[----:B------:R-:W-:Y:S02]  /*1790*/  SHF.R.W.U32 R22, R19, 0x13, R19 ;  /* 0x0000001313167819 */ /* 0x000fe40000001e13 */
[----:B------:R-:W-:Y:S02]  /*17a0*/  IADD3 R18, PT, PT, R28, -0x1041b87a, R11 ;  /* 0xefbe47861c127810 */ /* 0x000fe40007ffe00b */
[----:B------:R-:W-:-:S02]  /*17b0*/  SHF.R.W.U32 R29, R25, 0x16, R25 ;  /* 0x00000016191d7819 */ /* 0x000fc40000001e19 */
[----:B------:R-:W-:Y:S01]  /*17c0*/  LOP3.LUT R24, R15, R24, R25, 0xe8, !PT ;  /* 0x000000180f187212 */ /* 0x000fe200078ee819 */
[----:B------:R-:W-:-:S05]  /*17d0*/  IMAD.IADD R23, R25, 0x1, R18 ;  /* 0x0000000119177824 */ /* 0x000fca00078e0212 */
[C-C-:B------:R-:W-:Y:S02]  /*17e0*/  SHF.R.W.U32 R26, R23.reuse, 0x6, R23.reuse ;  /* 0x00000006171a7819 */ /* 0x140fe40000001e17 */
[C-C-:B------:R-:W-:Y:S02]  /*17f0*/  SHF.R.W.U32 R27, R23.reuse, 0xb, R23.reuse ;  /* 0x0000000b171b7819 */ /* 0x140fe40000001e17 */
[----:B------:R-:W-:Y:S02]  /*1800*/  SHF.R.W.U32 R28, R23, 0x19, R23 ;  /* 0x00000019171c7819 */ /* 0x000fe40000001e17 */
[----:B------:R-:W-:Y:S02]  /*1810*/  LOP3.LUT R30, R14, R23, R17, 0xe2, !PT ;  /* 0x000000170e1e7212 */ /* 0x000fe400078ee211 */
[----:B------:R-:W-:Y:S02]  /*1820*/  LOP3.LUT R31, R28, R27, R26, 0x96, !PT ;  /* 0x0000001b1c1f7212 */ /* 0x000fe400078e961a */
[----:B------:R-:W-:-:S02]  /*1830*/  SHF.R.U32.HI R26, RZ, 0xa, R19 ;  /* 0x0000000aff1a7819 */ /* 0x000fc40000011613 */
[C---:B------:R-:W-:Y:S02]  /*1840*/  SHF.R.W.U32 R27, R25.reuse, 0x2, R25 ;  /* 0x00000002191b7819 */ /* 0x040fe40000001e19 */
[----:B------:R-:W-:Y:S02]  /*1850*/  LOP3.LUT R13, R22, R26, R13, 0x96, !PT ;  /* 0x0000001a160d7212 */ /* 0x000fe400078e960d */
[----:B------:R-:W-:Y:S02]  /*1860*/  SHF.R.W.U32 R28, R25, 0xd, R25 ;  /* 0x0000000d191c7819 */ /* 0x000fe40000001e19 */
[----:B------:R-:W-:Y:S01]  /*1870*/  IADD3 R20, PT, PT, R31, R30, R20 ;  /* 0x0000001e1f147210 */ /* 0x000fe20007ffe014 */
[----:B------:R-:W-:Y:S01]  /*1880*/  IMAD.IADD R13, R8, 0x1, R13 ;  /* 0x00000001080d7824 */ /* 0x000fe200078e020d */
[----:B------:R-:W-:-:S04]  /*1890*/  LOP3.LUT R27, R29, R28, R27, 0x96, !PT ;  /* 0x0000001c1d1b7212 */ /* 0x000fc800078e961b */
[----:B------:R-:W-:Y:S02]  /*18a0*/  IADD3 R16, PT, PT, R27, R16, R24 ;  /* 0x000000101b107210 */ /* 0x000fe40007ffe018 */
[----:B------:R-:W-:Y:S02]  /*18b0*/  IADD3 R20, PT, PT, R20, 0xfc19dc6, R13 ;  /* 0x0fc19dc614147810 */ /* 0x000fe40007ffe00d */
[C-C-:B------:R-:W-:Y:S02]  /*18c0*/  SHF.R.W.U32 R24, R11.reuse, 0x11, R11.reuse ;  /* 0x000000110b187819 */ /* 0x140fe40000001e0b */
[----:B------:R-:W-:Y:S01]  /*18d0*/  SHF.R.W.U32 R27, R11, 0x13, R11 ;  /* 0x000000130b1b7819 */ /* 0x000fe20000001e0b */
[C---:B------:R-:W-:Y:S01]  /*18e0*/  IMAD.IADD R22, R16.reuse, 0x1, R20 ;  /* 0x0000000110167824 */ /* 0x040fe200078e0214 */
[----:B------:R-:W-:-:S04]  /*18f0*/  SHF.R.W.U32 R30, R16, 0x16, R16 ;  /* 0x00000016101e7819 */ /* 0x000fc80000001e10 */
        /* <DEDUP_REMOVED lines=8> */
[--C-:B------:R-:W-:Y:S02]  /*1980*/  SHF.R.W.U32 R29, R16, 0xd, R16.reuse ;  /* 0x0000000d101d7819 */ /* 0x100fe40000001e10 */
[----:B------:R-:W-:Y:S02]  /*1990*/  IADD3 R24, PT, PT, R32, R31, R17 ;  /* 0x0000001f20187210 */ /* 0x000fe40007ffe011 */
[----:B------:R-:W-:Y:S01]  /*19a0*/  LOP3.LUT R17, R25, R15, R16, 0xe8, !PT ;  /* 0x0000000f19117212 */ /* 0x000fe200078ee810 */
[----:B------:R-:W-:Y:S01]  /*19b0*/  IMAD.IADD R15, R2, 0x1, R27 ;  /* 0x00000001020f7824 */ /* 0x000fe200078e021b */
[----:B------:R-:W-:-:S02]  /*19c0*/  LOP3.LUT R29, R30, R29, R28, 0x96, !PT ;  /* 0x0000001d1e1d7212 */ /* 0x000fc400078e961c */
[----:B------:R-:W-:Y:S02]  /*19d0*/  SHF.R.W.U32 R26, R13, 0x11, R13 ;  /* 0x000000110d1a7819 */ /* 0x000fe40000001e0d */
[----:B------:R-:W-:Y:S02]  /*19e0*/  IADD3 R17, PT, PT, R29, R12, R17 ;  /* 0x0000000c1d117210 */ /* 0x000fe40007ffe011 */
[----:B------:R-:W-:Y:S02]  /*19f0*/  IADD3 R24, PT, PT, R24, 0x240ca1cc, R15 ;  /* 0x240ca1cc18187810 */ /* 0x000fe40007ffe00f */
[--C-:B------:R-:W-:Y:S02]  /*1a00*/  SHF.R.W.U32 R27, R13, 0x13, R13.reuse ;  /* 0x000000130d1b7819 */ /* 0x100fe40000001e0d */
[----:B------:R-:W-:Y:S01]  /*1a10*/  SHF.R.U32.HI R12, RZ, 0xa, R13 ;  /* 0x0000000aff0c7819 */ /* 0x000fe2000001160d */
[C---:B------:R-:W-:Y:S01]  /*1a20*/  IMAD.IADD R29, R17.reuse, 0x1, R24 ;  /* 0x00000001111d7824 */ /* 0x040fe200078e0218 */
[----:B------:R-:W-:-:S02]  /*1a30*/  SHF.R.W.U32 R28, R17, 0x2, R17 ;  /* 0x00000002111c7819 */ /* 0x000fc40000001e11 */
[----:B------:R-:W-:Y:S02]  /*1a40*/  SHF.R.W.U32 R31, R17, 0xd, R17 ;  /* 0x0000000d111f7819 */ /* 0x000fe40000001e11 */
[C-C-:B------:R-:W-:Y:S02]  /*1a50*/  SHF.R.W.U32 R32, R29.reuse, 0x6, R29.reuse ;  /* 0x000000061d207819 */ /* 0x140fe40000001e1d */
[C-C-:B------:R-:W-:Y:S02]  /*1a60*/  SHF.R.W.U32 R33, R29.reuse, 0xb, R29.reuse ;  /* 0x0000000b1d217819 */ /* 0x140fe40000001e1d */
[----:B------:R-:W-:Y:S02]  /*1a70*/  SHF.R.W.U32 R34, R29, 0x19, R29 ;  /* 0x000000191d227819 */ /* 0x000fe40000001e1d */
[----:B------:R-:W-:Y:S02]  /*1a80*/  SHF.R.W.U32 R30, R17, 0x16, R17 ;  /* 0x00000016111e7819 */ /* 0x000fe40000001e11 */
[----:B------:R-:W-:-:S02]  /*1a90*/  LOP3.LUT R33, R34, R33, R32, 0x96, !PT ;  /* 0x0000002122217212 */ /* 0x000fc400078e9620 */
[----:B------:R-:W-:Y:S02]  /*1aa0*/  LOP3.LUT R32, R22, R29, R23, 0xe2, !PT ;  /* 0x0000001d16207212 */ /* 0x000fe400078ee217 */
[----:B------:R-:W-:Y:S02]  /*1ab0*/  LOP3.LUT R26, R27, R12, R26, 0x96, !PT ;  /* 0x0000000c1b1a7212 */ /* 0x000fe400078e961a */
[----:B------:R-:W-:Y:S02]  /*1ac0*/  LOP3.LUT R30, R30, R31, R28, 0x96, !PT ;  /* 0x0000001f1e1e7212 */ /* 0x000fe400078e961c */
[----:B------:R-:W-:Y:S02]  /*1ad0*/  LOP3.LUT R25, R16, R25, R17, 0xe8, !PT ;  /* 0x0000001910197212 */ /* 0x000fe400078ee811 */
[----:B------:R-:W-:Y:S02]  /*1ae0*/  IADD3 R33, PT, PT, R33, R32, R14 ;  /* 0x0000002021217210 */ /* 0x000fe40007ffe00e */
[----:B------:R-:W-:-:S02]  /*1af0*/  IADD3 R30, PT, PT, R30, R21, R25 ;  /* 0x000000151e1e7210 */ /* 0x000fc40007ffe019 */
[----:B------:R-:W-:Y:S02]  /*1b00*/  IADD3 R12, PT, PT, R33, 0x2de92c6f, R26 ;  /* 0x2de92c6f210c7810 */ /* 0x000fe40007ffe01a */
[C-C-:B------:R-:W-:Y:S02]  /*1b10*/  SHF.R.W.U32 R21, R15.reuse, 0x11, R15.reuse ;  /* 0x000000110f157819 */ /* 0x140fe40000001e0f */
[--C-:B------:R-:W-:Y:S01]  /*1b20*/  SHF.R.W.U32 R14, R15, 0x13, R15.reuse ;  /* 0x000000130f0e7819 */ /* 0x100fe20000001e0f */
[C---:B------:R-:W-:Y:S01]  /*1b30*/  IMAD.IADD R28, R30.reuse, 0x1, R12 ;  /* 0x000000011e1c7824 */ /* 0x040fe200078e020c */
[----:B------:R-:W-:Y:S02]  /*1b40*/  SHF.R.U32.HI R25, RZ, 0xa, R15 ;  /* 0x0000000aff197819 */ /* 0x000fe4000001160f */
[----:B------:R-:W-:Y:S02]  /*1b50*/  SHF.R.W.U32 R27, R30, 0x2, R30 ;  /* 0x000000021e1b7819 */ /* 0x000fe40000001e1e */
[----:B------:R-:W-:-:S02]  /*1b60*/  SHF.R.W.U32 R33, R28, 0x6, R28 ;  /* 0x000000061c217819 */ /* 0x000fc40000001e1c */
[C-C-:B------:R-:W-:Y:S02]  /*1b70*/  SHF.R.W.U32 R34, R28.reuse, 0xb, R28.reuse ;  /* 0x0000000b1c227819 */ /* 0x140fe40000001e1c */
[----:B------:R-:W-:Y:S02]  /*1b80*/  SHF.R.W.U32 R35, R28, 0x19, R28 ;  /* 0x000000191c237819 */ /* 0x000fe40000001e1c */
[C-C-:B------:R-:W-:Y:S02]  /*1b90*/  SHF.R.W.U32 R32, R30.reuse, 0xd, R30.reuse ;  /* 0x0000000d1e207819 */ /* 0x140fe40000001e1e */
[----:B------:R-:W-:Y:S02]  /*1ba0*/  LOP3.LUT R34, R35, R34, R33, 0x96, !PT ;  /* 0x0000002223227212 */ /* 0x000fe400078e9621 */
[----:B------:R-:W-:Y:S02]  /*1bb0*/  SHF.R.W.U32 R31, R30, 0x16, R30 ;  /* 0x000000161e1f7819 */ /* 0x000fe40000001e1e */
[----:B------:R-:W-:-:S02]  /*1bc0*/  LOP3.LUT R33, R29, R28, R22, 0xe2, !PT ;  /* 0x0000001c1d217212 */ /* 0x000fc400078ee216 */
[----:B------:R-:W-:Y:S02]  /*1bd0*/  LOP3.LUT R21, R14, R25, R21, 0x96, !PT ;  /* 0x000000190e157212 */ /* 0x000fe400078e9615 */
[----:B------:R-:W-:Y:S02]  /*1be0*/  LOP3.LUT R31, R31, R32, R27, 0x96, !PT ;  /* 0x000000201f1f7212 */ /* 0x000fe400078e961b */
[----:B------:R-:W-:Y:S02]  /*1bf0*/  LOP3.LUT R16, R17, R16, R30, 0xe8, !PT ;  /* 0x0000001011107212 */ /* 0x000fe400078ee81e */
[----:B------:R-:W-:Y:S02]  /*1c00*/  IADD3 R14, PT, PT, R34, R33, R23 ;  /* 0x00000021220e7210 */ /* 0x000fe40007ffe017 */
[----:B------:R-:W-:Y:S02]  /*1c10*/  IADD3 R31, PT, PT, R31, R18, R16 ;  /* 0x000000121f1f7210 */ /* 0x000fe40007ffe010 */
[----:B------:R-:W-:-:S02]  /*1c20*/  IADD3 R14, PT, PT, R14, 0x4a7484aa, R21 ;  /* 0x4a7484aa0e0e7810 */ /* 0x000fc40007ffe015 */
        /* <DEDUP_REMOVED lines=10> */
[--C-:B------:R-:W-:Y:S02]  /*1cd0*/  SHF.R.W.U32 R27, R31, 0x2, R31.reuse ;  /* 0x000000021f1b7819 */ /* 0x100fe40000001e1f */
[----:B------:R-:W-:Y:S02]  /*1ce0*/  LOP3.LUT R25, R23, R25, R18, 0x96, !PT ;  /* 0x0000001917197212 */ /* 0x000fe400078e9612 */
[----:B------:R-:W-:Y:S02]  /*1cf0*/  SHF.R.W.U32 R32, R31, 0xd, R31 ;  /* 0x0000000d1f207819 */ /* 0x000fe40000001e1f */
[----:B------:R-:W-:Y:S01]  /*1d00*/  IADD3 R34, PT, PT, R35, R34, R22 ;  /* 0x0000002223227210 */ /* 0x000fe20007ffe016 */
[----:B------:R-:W-:Y:S01]  /*1d10*/  VIADD R25, R25, 0x70 ;  /* 0x0000007019197836 */ /* 0x000fe20000000000 */
[----:B------:R-:W-:Y:S02]  /*1d20*/  LOP3.LUT R27, R33, R32, R27, 0x96, !PT ;  /* 0x00000020211b7212 */ /* 0x000fe400078e961b */
[----:B------:R-:W-:-:S02]  /*1d30*/  LOP3.LUT R22, R30, R17, R31, 0xe8, !PT ;  /* 0x000000111e167212 */ /* 0x000fc400078ee81f */
[----:B------:R-:W-:Y:S02]  /*1d40*/  IADD3 R17, PT, PT, R34, 0x5cb0a9dc, R25 ;  /* 0x5cb0a9dc22117810 */ /* 0x000fe40007ffe019 */
[----:B------:R-:W-:Y:S02]  /*1d50*/  IADD3 R22, PT, PT, R27, R20, R22 ;  /* 0x000000141b167210 */ /* 0x000fe40007ffe016 */
[C-C-:B------:R-:W-:Y:S02]  /*1d60*/  SHF.R.W.U32 R18, R21.reuse, 0x11, R21.reuse ;  /* 0x0000001115127819 */ /* 0x140fe40000001e15 */
[----:B------:R-:W-:Y:S01]  /*1d70*/  SHF.R.W.U32 R23, R21, 0x13, R21 ;  /* 0x0000001315177819 */ /* 0x000fe20000001e15 */
[C---:B------:R-:W-:Y:S01]  /*1d80*/  IMAD.IADD R27, R22.reuse, 0x1, R17 ;  /* 0x00000001161b7824 */ /* 0x040fe200078e0211 */
[--C-:B------:R-:W-:Y:S02]  /*1d90*/  SHF.R.W.U32 R34, R22, 0x16, R22.reuse ;  /* 0x0000001616227819 */ /* 0x100fe40000001e16 */
[----:B------:R-:W-:-:S02]  /*1da0*/  LOP3.LUT R30, R31, R30, R22, 0xe8, !PT ;  /* 0x0000001e1f1e7212 */ /* 0x000fc400078ee816 */
        /* <DEDUP_REMOVED lines=11> */
[----:B------:R-:W-:Y:S02]  /*1e60*/  LOP3.LUT R33, R34, R33, R32, 0x96, !PT ;  /* 0x0000002122217212 */ /* 0x000fe400078e9620 */
[----:B------:R-:W-:-:S02]  /*1e70*/  SHF.R.W.U32 R29, R25, 0x13, R25 ;  /* 0x00000013191d7819 */ /* 0x000fc40000001e19 */
[----:B------:R-:W-:Y:S02]  /*1e80*/  IADD3 R33, PT, PT, R33, R24, R30 ;  /* 0x0000001821217210 */ /* 0x000fe40007ffe01e */
[----:B------:R-:W-:Y:S02]  /*1e90*/  IADD3 R18, PT, PT, R36, 0x76f988da, R23 ;  /* 0x76f988da24127810 */ /* 0x000fe40007ffe017 */
[----:B------:R-:W-:Y:S02]  /*1ea0*/  SHF.R.W.U32 R24, R25, 0x11, R25 ;  /* 0x0000001119187819 */ /* 0x000fe40000001e19 */
[C---:B------:R-:W-:Y:S01]  /*1eb0*/  SHF.R.W.U32 R34, R33.reuse, 0x16, R33 ;  /* 0x0000001621227819 */ /* 0x040fe20000001e21 */
[----:B------:R-:W-:-:S05]  /*1ec0*/  IMAD.IADD R20, R33, 0x1, R18 ;  /* 0x0000000121147824 */ /* 0x000fca00078e0212 */
        /* <DEDUP_REMOVED lines=8> */
[--C-:B------:R-:W-:Y:S02]  /*1f50*/  SHF.R.W.U32 R35, R33, 0xd, R33.reuse ;  /* 0x0000000d21237819 */ /* 0x100fe40000001e21 */
[----:B------:R-:W-:Y:S01]  /*1f60*/  IADD3 R37, PT, PT, R37, R36, R28 ;  /* 0x0000002425257210 */ /* 0x000fe20007ffe01c */
[----:B------:R-:W-:Y:S01]  /*1f70*/  IMAD.IADD R28, R11, 0x1, R24 ;  /* 0x000000010b1c7824 */ /* 0x000fe200078e0218 */
[----:B------:R-:W-:Y:S02]  /*1f80*/  LOP3.LUT R35, R34, R35, R32, 0x96, !PT ;  /* 0x0000002322237212 */ /* 0x000fe400078e9620 */
[----:B------:R-:W-:-:S02]  /*1f90*/  LOP3.LUT R30, R22, R31, R33, 0xe8, !PT ;  /* 0x0000001f161e7212 */ /* 0x000fc400078ee821 */
[--C-:B------:R-:W-:Y:S02]  /*1fa0*/  SHF.R.W.U32 R24, R23, 0x11, R23.reuse ;  /* 0x0000001117187819 */ /* 0x100fe40000001e17 */
[----:B------:R-:W-:Y:S02]  /*1fb0*/  IADD3 R30, PT, PT, R35, R12, R30 ;  /* 0x0000000c231e7210 */ /* 0x000fe40007ffe01e */
[----:B------:R-:W-:Y:S02]  /*1fc0*/  IADD3 R12, PT, PT, R37, -0x67c1aeae, R28 ;  /* 0x983e5152250c7810 */ /* 0x000fe40007ffe01c */
[----:B------:R-:W-:Y:S02]  /*1fd0*/  SHF.R.W.U32 R31, R23, 0x13, R23 ;  /* 0x00000013171f7819 */ /* 0x000fe40000001e17 */
[C---:B------:R-:W-:Y:S01]  /*1fe0*/  SHF.R.W.U32 R36, R30.reuse, 0x16, R30 ;  /* 0x000000161e247819 */ /* 0x040fe20000001e1e */
[----:B------:R-:W-:Y:S01]  /*1ff0*/  IMAD.IADD R29, R30, 0x1, R12 ;  /* 0x000000011e1d7824 */ /* 0x000fe200078e020c */
[----:B------:R-:W-:-:S04]  /*2000*/  LOP3.LUT R22, R33, R22, R30, 0xe8, !PT ;  /* 0x0000001621167212 */ /* 0x000fc800078ee81e */
        /* <DEDUP_REMOVED lines=14> */
[----:B------:R-:W-:Y:S02]  /*20f0*/  IADD3 R14, PT, PT, R37, -0x57ce3993, R24 ;  /* 0xa831c66d250e7810 */ /* 0x000fe40007ffe018 */
[----:B------:R-:W-:Y:S02]  /*2100*/  SHF.R.W.U32 R22, R28, 0x11, R28 ;  /* 0x000000111c167819 */ /* 0x000fe40000001e1c */
[C-C-:B------:R-:W-:Y:S01]  /*2110*/  SHF.R.W.U32 R36, R35.reuse, 0x16, R35.reuse ;  /* 0x0000001623247819 */ /* 0x140fe20000001e23 */
        /* <DEDUP_REMOVED lines=51> */
[----:B------:R-:W-:-:S02]  /*2450*/  LOP3.LUT R29, R36, R35, R30, 0xe8, !PT ;  /* 0x00000023241d7212 */ /* 0x000fc400078ee81e */
[----:B------:R-:W-:Y:S02]  /*2460*/  IADD3 R34, PT, PT, R41, -0x391ff40d, R18 ;  /* 0xc6e00bf329227810 */ /* 0x000fe40007ffe012 */
        /* <DEDUP_REMOVED lines=17> */
[----:B------:R-:W-:-:S04]  /*2580*/  LOP3.LUT R39, R40, R39, R38, 0x96, !PT ;  /* 0x0000002728277212 */ /* 0x000fc800078e9626 */
[----:B------:R-:W-:Y:S02]  /*2590*/  IADD3 R12, PT, PT, R39, R14, R36 ;  /* 0x0000000e270c7210 */ /* 0x000fe40007ffe024 */
[----:B------:R-:W-:Y:S02]  /*25a0*/  IADD3 R37, PT, PT, R42, -0x2a586eb9, R17 ;  /* 0xd5a791472a257810 */ /* 0x000fe40007ffe011 */
        /* <DEDUP_REMOVED lines=11> */
[C-C-:B------:R-:W-:Y:S02]  /*2660*/  SHF.R.W.U32 R38, R12.reuse, 0x2, R12.reuse ;  /* 0x000000020c267819 */ /* 0x140fe40000001e0c */
[----:B------:R-:W-:Y:S02]  /*2670*/  SHF.R.W.U32 R41, R12, 0xd, R12 ;  /* 0x0000000d0c297819 */ /* 0x000fe40000001e0c */
[----:B------:R-:W-:Y:S02]  /*2680*/  LOP3.LUT R16, R39, R16, R14, 0x96, !PT ;  /* 0x0000001027107212 */ /* 0x000fe400078e960e */
[----:B------:R-:W-:Y:S02]  /*2690*/  IADD3 R43, PT, PT, R42, R43, R31 ;  /* 0x0000002b2a2b7210 */ /* 0x000fe40007ffe01f */
[C-C-:B------:R-:W-:Y:S02]  /*26a0*/  SHF.R.W.U32 R39, R19.reuse, 0x7, R19.reuse ;  /* 0x0000000713277819 */ /* 0x140fe40000001e13 */
[----:B------:R-:W-:-:S02]  /*26b0*/  SHF.R.W.U32 R14, R19, 0x12, R19 ;  /* 0x00000012130e7819 */ /* 0x000fc40000001e13 */
[----:B------:R-:W-:Y:S02]  /*26c0*/  SHF.R.U32.HI R31, RZ, 0x3, R19 ;  /* 0x00000003ff1f7819 */ /* 0x000fe40000011613 */
[----:B------:R-:W-:Y:S02]  /*26d0*/  LOP3.LUT R38, R40, R41, R38, 0x96, !PT ;  /* 0x0000002928267212 */ /* 0x000fe400078e9626 */
[----:B------:R-:W-:Y:S02]  /*26e0*/  IADD3 R16, PT, PT, R16, -0x1fe3fff2, R23 ;  /* 0xe01c000e10107810 */ /* 0x000fe40007ffe017 */
[----:B------:R-:W-:Y:S02]  /*26f0*/  LOP3.LUT R39, R14, R31, R39, 0x96, !PT ;  /* 0x0000001f0e277212 */ /* 0x000fe400078e9627 */
[----:B------:R-:W-:Y:S02]  /*2700*/  IADD3 R31, PT, PT, R38, R27, R30 ;  /* 0x0000001b261f7210 */ /* 0x000fe40007ffe01e */
[----:B------:R-:W-:-:S02]  /*2710*/  IADD3 R38, PT, PT, R43, 0x6ca6351, R16 ;  /* 0x06ca63512b267810 */ /* 0x000fc40007ffe010 */
[C-C-:B------:R-:W-:Y:S02]  /*2720*/  SHF.R.W.U32 R14, R17.reuse, 0x11, R17.reuse ;  /* 0x00000011110e7819 */ /* 0x140fe40000001e11 */
[--C-:B------:R-:W-:Y:S01]  /*2730*/  SHF.R.W.U32 R27, R17, 0x13, R17.reuse ;  /* 0x00000013111b7819 */ /* 0x100fe20000001e11 */
[C---:B------:R-:W-:Y:S01]  /*2740*/  IMAD.IADD R30, R31.reuse, 0x1, R38 ;  /* 0x000000011f1e7824 */ /* 0x040fe200078e0226 */
[----:B------:R-:W-:Y:S02]  /*2750*/  SHF.R.U32.HI R40, RZ, 0xa, R17 ;  /* 0x0000000aff287819 */ /* 0x000fe40000011611 */
[C-C-:B------:R-:W-:Y:S02]  /*2760*/  SHF.R.W.U32 R41, R31.reuse, 0x2, R31.reuse ;  /* 0x000000021f297819 */ /* 0x140fe40000001e1f */
[C-C-:B------:R-:W-:Y:S02]  /*2770*/  SHF.R.W.U32 R42, R31.reuse, 0xd, R31.reuse ;  /* 0x0000000d1f2a7819 */ /* 0x140fe40000001e1f */
[----:B------:R-:W-:-:S02]  /*2780*/  SHF.R.W.U32 R43, R31, 0x16, R31 ;  /* 0x000000161f2b7819 */ /* 0x000fc40000001e1f */
[----:B------:R-:W-:Y:S02]  /*2790*/  LOP3.LUT R14, R27, R40, R14, 0x96, !PT ;  /* 0x000000281b0e7212 */ /* 0x000fe400078e960e */
[C-C-:B------:R-:W-:Y:S02]  /*27a0*/  SHF.R.W.U32 R44, R30.reuse, 0x6, R30.reuse ;  /* 0x000000061e2c7819 */ /* 0x140fe40000001e1e */
[C-C-:B------:R-:W-:Y:S02]  /*27b0*/  SHF.R.W.U32 R45, R30.reuse, 0xb, R30.reuse ;  /* 0x0000000b1e2d7819 */ /* 0x140fe40000001e1e */
[----:B------:R-:W-:Y:S02]  /*27c0*/  SHF.R.W.U32 R46, R30, 0x19, R30 ;  /* 0x000000191e2e7819 */ /* 0x000fe40000001e1e */
[----:B------:R-:W-:Y:S02]  /*27d0*/  LOP3.LUT R42, R43, R42, R41, 0x96, !PT ;  /* 0x0000002a2b2a7212 */ /* 0x000fe400078e9629 */
[----:B------:R-:W-:-:S02]  /*27e0*/  SHF.R.W.U32 R27, R11, 0x7, R11 ;  /* 0x000000070b1b7819 */ /* 0x000fc40000001e0b */
[--C-:B------:R-:W-:Y:S02]  /*27f0*/  SHF.R.W.U32 R40, R11, 0x12, R11.reuse ;  /* 0x000000120b287819 */ /* 0x100fe40000001e0b */
[----:B------:R-:W-:Y:S02]  /*2800*/  SHF.R.U32.HI R41, RZ, 0x3, R11 ;  /* 0x00000003ff297819 */ /* 0x000fe4000001160b */
[----:B------:R-:W-:Y:S02]  /*2810*/  IADD3 R14, PT, PT, R14, R39, R28 ;  /* 0x000000270e0e7210 */ /* 0x000fe40007ffe01c */
[----:B------:R-:W-:Y:S02]  /*2820*/  LOP3.LUT R29, R12, R29, R31, 0xe8, !PT ;  /* 0x0000001d0c1d7212 */ /* 0x000fe400078ee81f */
[----:B------:R-:W-:Y:S01]  /*2830*/  LOP3.LUT R45, R46, R45, R44, 0x96, !PT ;  /* 0x0000002d2e2d7212 */ /* 0x000fe200078e962c */
[----:B------:R-:W-:Y:S01]  /*2840*/  VIADD R14, R14, 0x70 ;  /* 0x000000700e0e7836 */ /* 0x000fe20000000000 */
[----:B------:R-:W-:-:S02]  /*2850*/  LOP3.LUT R43, R36, R30, R35, 0xe2, !PT ;  /* 0x0000001e242b7212 */ /* 0x000fc400078ee223 */
[----:B------:R-:W-:Y:S02]  /*2860*/  LOP3.LUT R41, R40, R41, R27, 0x96, !PT ;  /* 0x0000002928297212 */ /* 0x000fe400078e961b */
[----:B------:R-:W-:Y:S02]  /*2870*/  IADD3 R40, PT, PT, R42, R33, R29 ;  /* 0x000000212a287210 */ /* 0x000fe40007ffe01d */
[----:B------:R-:W-:Y:S02]  /*2880*/  IADD3 R29, PT, PT, R45, R43, R32 ;  /* 0x0000002b2d1d7210 */ /* 0x000fe40007ffe020 */
[C---:B------:R-:W-:Y:S02]  /*2890*/  SHF.R.W.U32 R42, R40.reuse, 0x2, R40 ;  /* 0x00000002282a7819 */ /* 0x040fe40000001e28 */
[----:B------:R-:W-:Y:S02]  /*28a0*/  IADD3 R29, PT, PT, R29, 0x14292967, R14 ;  /* 0x142929671d1d7810 */ /* 0x000fe40007ffe00e */
[----:B------:R-:W-:-:S02]  /*28b0*/  SHF.R.W.U32 R43, R40, 0xd, R40 ;  /* 0x0000000d282b7819 */ /* 0x000fc40000001e28 */
[C---:B------:R-:W-:Y:S01]  /*28c0*/  SHF.R.W.U32 R44, R40.reuse, 0x16, R40 ;  /* 0x00000016282c7819 */ /* 0x040fe20000001e28 */
[----:B------:R-:W-:Y:S01]  /*28d0*/  IMAD.IADD R27, R40, 0x1, R29 ;  /* 0x00000001281b7824 */ /* 0x000fe200078e021d */
[C-C-:B------:R-:W-:Y:S02]  /*28e0*/  SHF.R.W.U32 R32, R16.reuse, 0x11, R16.reuse ;  /* 0x0000001110207819 */ /* 0x140fe40000001e10 */
[--C-:B------:R-:W-:Y:S02]  /*28f0*/  SHF.R.W.U32 R33, R16, 0x13, R16.reuse ;  /* 0x0000001310217819 */ /* 0x100fe40000001e10 */
[----:B------:R-:W-:Y:S02]  /*2900*/  SHF.R.U32.HI R39, RZ, 0xa, R16 ;  /* 0x0000000aff277819 */ /* 0x000fe40000011610 */
[----:B------:R-:W-:Y:S02]  /*2910*/  IADD3 R19, PT, PT, R24, R19, R41 ;  /* 0x0000001318137210 */ /* 0x000fe40007ffe029 */
[----:B------:R-:W-:-:S02]  /*2920*/  LOP3.LUT R43, R44, R43, R42, 0x96, !PT ;  /* 0x0000002b2c2b7212 */ /* 0x000fc400078e962a */
[C-C-:B------:R-:W-:Y:S02]  /*2930*/  SHF.R.W.U32 R41, R27.reuse, 0x6, R27.reuse ;  /* 0x000000061b297819 */ /* 0x140fe40000001e1b */
[C-C-:B------:R-:W-:Y:S02]  /*2940*/  SHF.R.W.U32 R44, R27.reuse, 0xb, R27.reuse ;  /* 0x0000000b1b2c7819 */ /* 0x140fe40000001e1b */
[----:B------:R-:W-:Y:S02]  /*2950*/  SHF.R.W.U32 R45, R27, 0x19, R27 ;  /* 0x000000191b2d7819 */ /* 0x000fe40000001e1b */
[----:B------:R-:W-:Y:S02]  /*2960*/  LOP3.LUT R32, R33, R39, R32, 0x96, !PT ;  /* 0x0000002721207212 */ /* 0x000fe400078e9620 */
[C-C-:B------:R-:W-:Y:S02]  /*2970*/  SHF.R.W.U32 R33, R13.reuse, 0x7, R13.reuse ;  /* 0x000000070d217819 */ /* 0x140fe40000001e0d */
[----:B------:R-:W-:-:S02]  /*2980*/  SHF.R.W.U32 R42, R13, 0x12, R13 ;  /* 0x000000120d2a7819 */ /* 0x000fc40000001e0d */
[----:B------:R-:W-:Y:S02]  /*2990*/  SHF.R.U32.HI R39, RZ, 0x3, R13 ;  /* 0x00000003ff277819 */ /* 0x000fe4000001160d */
[----:B------:R-:W-:Y:S02]  /*29a0*/  LOP3.LUT R44, R45, R44, R41, 0x96, !PT ;  /* 0x0000002c2d2c7212 */ /* 0x000fe400078e9629 */
[----:B------:R-:W-:Y:S02]  /*29b0*/  LOP3.LUT R45, R30, R27, R36, 0xe2, !PT ;  /* 0x0000001b1e2d7212 */ /* 0x000fe400078ee224 */
[----:B------:R-:W-:Y:S01]  /*29c0*/  LOP3.LUT R41, R31, R12, R40, 0xe8, !PT ;  /* 0x0000000c1f297212 */ /* 0x000fe200078ee828 */
[----:B------:R-:W-:Y:S01]  /*29d0*/  IMAD.IADD R12, R32, 0x1, R19 ;  /* 0x00000001200c7824 */ /* 0x000fe200078e0213 */
[----:B------:R-:W-:Y:S02]  /*29e0*/  LOP3.LUT R39, R42, R39, R33, 0x96, !PT ;  /* 0x000000272a277212 */ /* 0x000fe400078e9621 */
[----:B------:R-:W-:-:S02]  /*29f0*/  IADD3 R33, PT, PT, R44, R45, R35 ;  /* 0x0000002d2c217210 */ /* 0x000fc40007ffe023 */
[----:B------:R-:W-:Y:S02]  /*2a00*/  IADD3 R19, PT, PT, R43, R34, R41 ;  /* 0x000000222b137210 */ /* 0x000fe40007ffe029 */
[----:B------:R-:W-:Y:S02]  /*2a10*/  IADD3 R33, PT, PT, R33, 0x27b70a85, R12 ;  /* 0x27b70a8521217810 */ /* 0x000fe40007ffe00c */
[C-C-:B------:R-:W-:Y:S02]  /*2a20*/  SHF.R.W.U32 R34, R14.reuse, 0x11, R14.reuse ;  /* 0x000000110e227819 */ /* 0x140fe40000001e0e */
[--C-:B------:R-:W-:Y:S01]  /*2a30*/  SHF.R.W.U32 R35, R14, 0x13, R14.reuse ;  /* 0x000000130e237819 */ /* 0x100fe20000001e0e */
[C---:B------:R-:W-:Y:S01]  /*2a40*/  IMAD.IADD R32, R19.reuse, 0x1, R33 ;  /* 0x0000000113207824 */ /* 0x040fe200078e0221 */
[----:B------:R-:W-:Y:S02]  /*2a50*/  SHF.R.U32.HI R41, RZ, 0xa, R14 ;  /* 0x0000000aff297819 */ /* 0x000fe4000001160e */
[----:B------:R-:W-:-:S02]  /*2a60*/  SHF.R.W.U32 R42, R19, 0x2, R19 ;  /* 0x00000002132a7819 */ /* 0x000fc40000001e13 */
[C-C-:B------:R-:W-:Y:S02]  /*2a70*/  SHF.R.W.U32 R43, R19.reuse, 0xd, R19.reuse ;  /* 0x0000000d132b7819 */ /* 0x140fe40000001e13 */
[----:B------:R-:W-:Y:S02]  /*2a80*/  SHF.R.W.U32 R44, R19, 0x16, R19 ;  /* 0x00000016132c7819 */ /* 0x000fe40000001e13 */
[----:B------:R-:W-:Y:S02]  /*2a90*/  LOP3.LUT R34, R35, R41, R34, 0x96, !PT ;  /* 0x0000002923227212 */ /* 0x000fe400078e9622 */
[----:B------:R-:W-:Y:S02]  /*2aa0*/  LOP3.LUT R44, R44, R43, R42, 0x96, !PT ;  /* 0x0000002b2c2c7212 */ /* 0x000fe400078e962a */
[C-C-:B------:R-:W-:Y:S02]  /*2ab0*/  SHF.R.W.U32 R41, R32.reuse, 0x6, R32.reuse ;  /* 0x0000000620297819 */ /* 0x140fe40000001e20 */
[----:B------:R-:W-:-:S02]  /*2ac0*/  SHF.R.W.U32 R46, R32, 0xb, R32 ;  /* 0x0000000b202e7819 */ /* 0x000fc40000001e20 */
[----:B------:R-:W-:Y:S02]  /*2ad0*/  SHF.R.W.U32 R43, R32, 0x19, R32 ;  /* 0x00000019202b7819 */ /* 0x000fe40000001e20 */
[----:B------:R-:W-:Y:S02]  /*2ae0*/  IADD3 R11, PT, PT, R22, R11, R39 ;  /* 0x0000000b160b7210 */ /* 0x000fe40007ffe027 */
[----:B------:R-:W-:Y:S02]  /*2af0*/  LOP3.LUT R41, R43, R46, R41, 0x96, !PT ;  /* 0x0000002e2b297212 */ /* 0x000fe400078e9629 */
[----:B------:R-:W-:Y:S01]  /*2b00*/  LOP3.LUT R43, R27, R32, R30, 0xe2, !PT ;  /* 0x000000201b2b7212 */ /* 0x000fe200078ee21e */
[----:B------:R-:W-:Y:S01]  /*2b10*/  IMAD.IADD R11, R34, 0x1, R11 ;  /* 0x00000001220b7824 */ /* 0x000fe200078e020b */
[----:B------:R-:W-:Y:S02]  /*2b20*/  LOP3.LUT R31, R40, R31, R19, 0xe8, !PT ;  /* 0x0000001f281f7212 */ /* 0x000fe400078ee813 */
[----:B------:R-:W-:-:S02]  /*2b30*/  IADD3 R34, PT, PT, R41, R43, R36 ;  /* 0x0000002b29227210 */ /* 0x000fc40007ffe024 */
[C-C-:B------:R-:W-:Y:S02]  /*2b40*/  SHF.R.W.U32 R35, R15.reuse, 0x7, R15.reuse ;  /* 0x000000070f237819 */ /* 0x140fe40000001e0f */
[--C-:B------:R-:W-:Y:S02]  /*2b50*/  SHF.R.W.U32 R42, R15, 0x12, R15.reuse ;  /* 0x000000120f2a7819 */ /* 0x100fe40000001e0f */
[----:B------:R-:W-:Y:S02]  /*2b60*/  SHF.R.U32.HI R39, RZ, 0x3, R15 ;  /* 0x00000003ff277819 */ /* 0x000fe4000001160f */
[----:B------:R-:W-:Y:S02]  /*2b70*/  IADD3 R37, PT, PT, R44, R37, R31 ;  /* 0x000000252c257210 */ /* 0x000fe40007ffe01f */
[----:B------:R-:W-:Y:S02]  /*2b80*/  IADD3 R34, PT, PT, R34, 0x2e1b2138, R11 ;  /* 0x2e1b213822227810 */ /* 0x000fe40007ffe00b */
[----:B------:R-:W-:-:S02]  /*2b90*/  LOP3.LUT R35, R42, R39, R35, 0x96, !PT ;  /* 0x000000272a237212 */ /* 0x000fc400078e9623 */
[C---:B------:R-:W-:Y:S01]  /*2ba0*/  SHF.R.W.U32 R36, R12.reuse, 0x11, R12 ;  /* 0x000000110c247819 */ /* 0x040fe20000001e0c */
[C---:B------:R-:W-:Y:S01]  /*2bb0*/  IMAD.IADD R31, R37.reuse, 0x1, R34 ;  /* 0x00000001251f7824 */ /* 0x040fe200078e0222 */
[--C-:B------:R-:W-:Y:S02]  /*2bc0*/  SHF.R.W.U32 R39, R12, 0x13, R12.reuse ;  /* 0x000000130c277819 */ /* 0x100fe40000001e0c */
[----:B------:R-:W-:Y:S02]  /*2bd0*/  SHF.R.U32.HI R41, RZ, 0xa, R12 ;  /* 0x0000000aff297819 */ /* 0x000fe4000001160c */
[C-C-:B------:R-:W-:Y:S02]  /*2be0*/  SHF.R.W.U32 R42, R37.reuse, 0x2, R37.reuse ;  /* 0x00000002252a7819 */ /* 0x140fe40000001e25 */
[C-C-:B------:R-:W-:Y:S02]  /*2bf0*/  SHF.R.W.U32 R43, R37.reuse, 0xd, R37.reuse ;  /* 0x0000000d252b7819 */ /* 0x140fe40000001e25 */
[----:B------:R-:W-:-:S02]  /*2c00*/  SHF.R.W.U32 R44, R37, 0x16, R37 ;  /* 0x00000016252c7819 */ /* 0x000fc40000001e25 */
[----:B------:R-:W-:Y:S02]  /*2c10*/  LOP3.LUT R36, R39, R41, R36, 0x96, !PT ;  /* 0x0000002927247212 */ /* 0x000fe400078e9624 */
[----:B------:R-:W-:Y:S02]  /*2c20*/  LOP3.LUT R43, R44, R43, R42, 0x96, !PT ;  /* 0x0000002b2c2b7212 */ /* 0x000fe400078e962a */
[C-C-:B------:R-:W-:Y:S02]  /*2c30*/  SHF.R.W.U32 R41, R31.reuse, 0x6, R31.reuse ;  /* 0x000000061f297819 */ /* 0x140fe40000001e1f */
[C-C-:B------:R-:W-:Y:S02]  /*2c40*/  SHF.R.W.U32 R44, R31.reuse, 0xb, R31.reuse ;  /* 0x0000000b1f2c7819 */ /* 0x140fe40000001e1f */
[----:B------:R-:W-:Y:S02]  /*2c50*/  SHF.R.W.U32 R45, R31, 0x19, R31 ;  /* 0x000000191f2d7819 */ /* 0x000fe40000001e1f */
[----:B------:R-:W-:-:S02]  /*2c60*/  IADD3 R13, PT, PT, R20, R13, R35 ;  /* 0x0000000d140d7210 */ /* 0x000fc40007ffe023 */
[----:B------:R-:W-:Y:S02]  /*2c70*/  LOP3.LUT R41, R45, R44, R41, 0x96, !PT ;  /* 0x0000002c2d297212 */ /* 0x000fe400078e9629 */
[----:B------:R-:W-:Y:S01]  /*2c80*/  LOP3.LUT R44, R32, R31, R27, 0xe2, !PT ;  /* 0x0000001f202c7212 */ /* 0x000fe200078ee21b */
[----:B------:R-:W-:Y:S01]  /*2c90*/  IMAD.IADD R13, R36, 0x1, R13 ;  /* 0x00000001240d7824 */ /* 0x000fe200078e020d */
[C-C-:B------:R-:W-:Y:S02]  /*2ca0*/  SHF.R.W.U32 R35, R26.reuse, 0x7, R26.reuse ;  /* 0x000000071a237819 */ /* 0x140fe40000001e1a */
[--C-:B------:R-:W-:Y:S02]  /*2cb0*/  SHF.R.W.U32 R42, R26, 0x12, R26.reuse ;  /* 0x000000121a2a7819 */ /* 0x100fe40000001e1a */
[----:B------:R-:W-:Y:S02]  /*2cc0*/  SHF.R.U32.HI R39, RZ, 0x3, R26 ;  /* 0x00000003ff277819 */ /* 0x000fe4000001161a */
[----:B------:R-:W-:-:S02]  /*2cd0*/  LOP3.LUT R40, R19, R40, R37, 0xe8, !PT ;  /* 0x0000002813287212 */ /* 0x000fc400078ee825 */
[----:B------:R-:W-:Y:S02]  /*2ce0*/  IADD3 R44, PT, PT, R41, R44, R30 ;  /* 0x0000002c292c7210 */ /* 0x000fe40007ffe01e */
[----:B------:R-:W-:Y:S02]  /*2cf0*/  LOP3.LUT R39, R42, R39, R35, 0x96, !PT ;  /* 0x000000272a277212 */ /* 0x000fe400078e9623 */
[----:B------:R-:W-:Y:S02]  /*2d00*/  IADD3 R38, PT, PT, R43, R38, R40 ;  /* 0x000000262b267210 */ /* 0x000fe40007ffe028 */
[----:B------:R-:W-:Y:S02]  /*2d10*/  IADD3 R35, PT, PT, R44, 0x4d2c6dfc, R13 ;  /* 0x4d2c6dfc2c237810 */ /* 0x000fe40007ffe00d */
[C-C-:B------:R-:W-:Y:S02]  /*2d20*/  SHF.R.W.U32 R42, R38.reuse, 0x2, R38.reuse ;  /* 0x00000002262a7819 */ /* 0x140fe40000001e26 */
[C-C-:B------:R-:W-:Y:S01]  /*2d30*/  SHF.R.W.U32 R43, R38.reuse, 0xd, R38.reuse ;  /* 0x0000000d262b7819 */ /* 0x140fe20000001e26 */
[C---:B------:R-:W-:Y:S01]  /*2d40*/  IMAD.IADD R30, R38.reuse, 0x1, R35 ;  /* 0x00000001261e7824 */ /* 0x040fe200078e0223 */
[----:B------:R-:W-:-:S02]  /*2d50*/  SHF.R.W.U32 R44, R38, 0x16, R38 ;  /* 0x00000016262c7819 */ /* 0x000fc40000001e26 */
[C-C-:B------:R-:W-:Y:S02]  /*2d60*/  SHF.R.W.U32 R36, R11.reuse, 0x11, R11.reuse ;  /* 0x000000110b247819 */ /* 0x140fe40000001e0b */
[--C-:B------:R-:W-:Y:S02]  /*2d70*/  SHF.R.W.U32 R41, R11, 0x13, R11.reuse ;  /* 0x000000130b297819 */ /* 0x100fe40000001e0b */
[----:B------:R-:W-:Y:S02]  /*2d80*/  SHF.R.U32.HI R40, RZ, 0xa, R11 ;  /* 0x0000000aff287819 */ /* 0x000fe4000001160b */
[----:B------:R-:W-:Y:S02]  /*2d90*/  LOP3.LUT R42, R44, R43, R42, 0x96, !PT ;  /* 0x0000002b2c2a7212 */ /* 0x000fe400078e962a */
[C-C-:B------:R-:W-:Y:S02]  /*2da0*/  SHF.R.W.U32 R43, R30.reuse, 0x6, R30.reuse ;  /* 0x000000061e2b7819 */ /* 0x140fe40000001e1e */
[----:B------:R-:W-:-:S02]  /*2db0*/  SHF.R.W.U32 R44, R30, 0xb, R30 ;  /* 0x0000000b1e2c7819 */ /* 0x000fc40000001e1e */
[----:B------:R-:W-:Y:S02]  /*2dc0*/  SHF.R.W.U32 R45, R30, 0x19, R30 ;  /* 0x000000191e2d7819 */ /* 0x000fe40000001e1e */
[----:B------:R-:W-:Y:S02]  /*2dd0*/  IADD3 R15, PT, PT, R18, R15, R39 ;  /* 0x0000000f120f7210 */ /* 0x000fe40007ffe027 */
[----:B------:R-:W-:Y:S02]  /*2de0*/  LOP3.LUT R36, R41, R40, R36, 0x96, !PT ;  /* 0x0000002829247212 */ /* 0x000fe400078e9624 */
[----:B------:R-:W-:Y:S02]  /*2df0*/  LOP3.LUT R44, R45, R44, R43, 0x96, !PT ;  /* 0x0000002c2d2c7212 */ /* 0x000fe400078e962b */
[----:B------:R-:W-:Y:S01]  /*2e00*/  LOP3.LUT R45, R31, R30, R32, 0xe2, !PT ;  /* 0x0000001e1f2d7212 */ /* 0x000fe200078ee220 */
[----:B------:R-:W-:Y:S01]  /*2e10*/  IMAD.IADD R15, R36, 0x1, R15 ;  /* 0x00000001240f7824 */ /* 0x000fe200078e020f */
[----:B------:R-:W-:-:S02]  /*2e20*/  LOP3.LUT R43, R37, R19, R38, 0xe8, !PT ;  /* 0x00000013252b7212 */ /* 0x000fc400078ee826 */
[----:B------:R-:W-:Y:S02]  /*2e30*/  IADD3 R44, PT, PT, R44, R45, R27 ;  /* 0x0000002d2c2c7210 */ /* 0x000fe40007ffe01b */
[----:B------:R-:W-:Y:S02]  /*2e40*/  IADD3 R36, PT, PT, R42, R29, R43 ;  /* 0x0000001d2a247210 */ /* 0x000fe40007ffe02b */
[----:B------:R-:W-:Y:S02]  /*2e50*/  IADD3 R29, PT, PT, R44, 0x53380d13, R15 ;  /* 0x53380d132c1d7810 */ /* 0x000fe40007ffe00f */
[C-C-:B------:R-:W-:Y:S02]  /*2e60*/  SHF.R.W.U32 R39, R21.reuse, 0x7, R21.reuse ;  /* 0x0000000715277819 */ /* 0x140fe40000001e15 */
[----:B------:R-:W-:Y:S01]  /*2e70*/  SHF.R.W.U32 R40, R21, 0x12, R21 ;  /* 0x0000001215287819 */ /* 0x000fe20000001e15 */
[----:B------:R-:W-:Y:S01]  /*2e80*/  IMAD.IADD R27, R36, 0x1, R29 ;  /* 0x00000001241b7824 */ /* 0x000fe200078e021d */
[----:B------:R-:W-:-:S02]  /*2e90*/  SHF.R.U32.HI R41, RZ, 0x3, R21 ;  /* 0x00000003ff297819 */ /* 0x000fc40000011615 */
        /* <DEDUP_REMOVED lines=8> */
[C-C-:B------:R-:W-:Y:S02]  /*2f20*/  SHF.R.W.U32 R43, R27.reuse, 0x6, R27.reuse ;  /* 0x000000061b2b7819 */ /* 0x140fe40000001e1b */
[C-C-:B------:R-:W-:Y:S02]  /*2f30*/  SHF.R.W.U32 R44, R27.reuse, 0xb, R27.reuse ;  /* 0x0000000b1b2c7819 */ /* 0x140fe40000001e1b */
[----:B------:R-:W-:Y:S02]  /*2f40*/  SHF.R.W.U32 R45, R27, 0x19, R27 ;  /* 0x000000191b2d7819 */ /* 0x000fe40000001e1b */
[----:B------:R-:W-:-:S02]  /*2f50*/  IADD3 R19, PT, PT, R17, R26, R19 ;  /* 0x0000001a11137210 */ /* 0x000fc40007ffe013 */
[----:B------:R-:W-:Y:S02]  /*2f60*/  LOP3.LUT R40, R40, R41, R39, 0x96, !PT ;  /* 0x0000002928287212 */ /* 0x000fe400078e9627 */
[----:B------:R-:W-:Y:S02]  /*2f70*/  LOP3.LUT R43, R45, R44, R43, 0x96, !PT ;  /* 0x0000002c2d2b7212 */ /* 0x000fe400078e962b */
[----:B------:R-:W-:Y:S01]  /*2f80*/  LOP3.LUT R44, R30, R27, R31, 0xe2, !PT ;  /* 0x0000001b1e2c7212 */ /* 0x000fe200078ee21f */
[----:B------:R-:W-:Y:S01]  /*2f90*/  IMAD.IADD R19, R40, 0x1, R19 ;  /* 0x0000000128137824 */ /* 0x000fe200078e0213 */
[----:B------:R-:W-:Y:S02]  /*2fa0*/  LOP3.LUT R37, R38, R37, R36, 0xe8, !PT ;  /* 0x0000002526257212 */ /* 0x000fe400078ee824 */
[----:B------:R-:W-:Y:S02]  /*2fb0*/  IADD3 R44, PT, PT, R43, R44, R32 ;  /* 0x0000002c2b2c7210 */ /* 0x000fe40007ffe020 */
[----:B------:R-:W-:-:S02]  /*2fc0*/  IADD3 R37, PT, PT, R42, R33, R37 ;  /* 0x000000212a257210 */ /* 0x000fc40007ffe025 */
[----:B------:R-:W-:Y:S02]  /*2fd0*/  IADD3 R33, PT, PT, R44, 0x650a7354, R19 ;  /* 0x650a73542c217810 */ /* 0x000fe40007ffe013 */
[C-C-:B------:R-:W-:Y:S02]  /*2fe0*/  SHF.R.W.U32 R26, R25.reuse, 0x7, R25.reuse ;  /* 0x00000007191a7819 */ /* 0x140fe40000001e19 */
[----:B------:R-:W-:Y:S01]  /*2ff0*/  SHF.R.W.U32 R39, R25, 0x12, R25 ;  /* 0x0000001219277819 */ /* 0x000fe20000001e19 */
[C---:B------:R-:W-:Y:S01]  /*3000*/  IMAD.IADD R32, R37.reuse, 0x1, R33 ;  /* 0x0000000125207824 */ /* 0x040fe200078e0221 */
[----:B------:R-:W-:Y:S02]  /*3010*/  SHF.R.U32.HI R41, RZ, 0x3, R25 ;  /* 0x00000003ff297819 */ /* 0x000fe40000011619 */
[C-C-:B------:R-:W-:Y:S02]  /*3020*/  SHF.R.W.U32 R42, R37.reuse, 0x2, R37.reuse ;  /* 0x00000002252a7819 */ /* 0x140fe40000001e25 */
[----:B------:R-:W-:-:S02]  /*3030*/  SHF.R.W.U32 R43, R37, 0xd, R37 ;  /* 0x0000000d252b7819 */ /* 0x000fc40000001e25 */
[----:B------:R-:W-:Y:S02]  /*3040*/  SHF.R.W.U32 R44, R37, 0x16, R37 ;  /* 0x00000016252c7819 */ /* 0x000fe40000001e25 */
[----:B------:R-:W-:Y:S02]  /*3050*/  LOP3.LUT R26, R39, R41, R26, 0x96, !PT ;  /* 0x00000029271a7212 */ /* 0x000fe400078e961a */
[C-C-:B------:R-:W-:Y:S02]  /*3060*/  SHF.R.W.U32 R39, R15.reuse, 0x11, R15.reuse ;  /* 0x000000110f277819 */ /* 0x140fe40000001e0f */
[--C-:B------:R-:W-:Y:S02]  /*3070*/  SHF.R.W.U32 R40, R15, 0x13, R15.reuse ;  /* 0x000000130f287819 */ /* 0x100fe40000001e0f */
[----:B------:R-:W-:Y:S02]  /*3080*/  SHF.R.U32.HI R41, RZ, 0xa, R15 ;  /* 0x0000000aff297819 */ /* 0x000fe4000001160f */
[----:B------:R-:W-:-:S02]  /*3090*/  LOP3.LUT R43, R44, R43, R42, 0x96, !PT ;  /* 0x0000002b2c2b7212 */ /* 0x000fc400078e962a */
[C-C-:B------:R-:W-:Y:S02]  /*30a0*/  SHF.R.W.U32 R42, R32.reuse, 0x6, R32.reuse ;  /* 0x00000006202a7819 */ /* 0x140fe40000001e20 */
[C-C-:B------:R-:W-:Y:S02]  /*30b0*/  SHF.R.W.U32 R45, R32.reuse, 0xb, R32.reuse ;  /* 0x0000000b202d7819 */ /* 0x140fe40000001e20 */
[----:B------:R-:W-:Y:S02]  /*30c0*/  SHF.R.W.U32 R44, R32, 0x19, R32 ;  /* 0x00000019202c7819 */ /* 0x000fe40000001e20 */
[----:B------:R-:W-:Y:S02]  /*30d0*/  IADD3 R21, PT, PT, R16, R21, R26 ;  /* 0x0000001510157210 */ /* 0x000fe40007ffe01a */
[----:B------:R-:W-:Y:S02]  /*30e0*/  LOP3.LUT R40, R40, R41, R39, 0x96, !PT ;  /* 0x0000002928287212 */ /* 0x000fe400078e9627 */
[----:B------:R-:W-:-:S02]  /*30f0*/  LOP3.LUT R42, R44, R45, R42, 0x96, !PT ;  /* 0x0000002d2c2a7212 */ /* 0x000fc400078e962a */
[----:B------:R-:W-:Y:S01]  /*3100*/  LOP3.LUT R38, R36, R38, R37, 0xe8, !PT ;  /* 0x0000002624267212 */ /* 0x000fe200078ee825 */
[----:B------:R-:W-:Y:S01]  /*3110*/  IMAD.IADD R21, R40, 0x1, R21 ;  /* 0x0000000128157824 */ /* 0x000fe200078e0215 */
[----:B------:R-:W-:Y:S02]  /*3120*/  LOP3.LUT R44, R27, R32, R30, 0xe2, !PT ;  /* 0x000000201b2c7212 */ /* 0x000fe400078ee21e */
[----:B------:R-:W-:Y:S02]  /*3130*/  IADD3 R38, PT, PT, R43, R34, R38 ;  /* 0x000000222b267210 */ /* 0x000fe40007ffe026 */
[----:B------:R-:W-:Y:S02]  /*3140*/  IADD3 R34, PT, PT, R42, R44, R31 ;  /* 0x0000002c2a227210 */ /* 0x000fe40007ffe01f */
[----:B------:R-:W-:Y:S02]  /*3150*/  SHF.R.W.U32 R26, R23, 0x7, R23 ;  /* 0x00000007171a7819 */ /* 0x000fe40000001e17 */
[----:B------:R-:W-:-:S02]  /*3160*/  IADD3 R34, PT, PT, R34, 0x766a0abb, R21 ;  /* 0x766a0abb22227810 */ /* 0x000fc40007ffe015 */
[--C-:B------:R-:W-:Y:S02]  /*3170*/  SHF.R.W.U32 R39, R23, 0x12, R23.reuse ;  /* 0x0000001217277819 */ /* 0x100fe40000001e17 */
[----:B------:R-:W-:Y:S01]  /*3180*/  SHF.R.U32.HI R41, RZ, 0x3, R23 ;  /* 0x00000003ff297819 */ /* 0x000fe20000011617 */
[C---:B------:R-:W-:Y:S01]  /*3190*/  IMAD.IADD R31, R38.reuse, 0x1, R34 ;  /* 0x00000001261f7824 */ /* 0x040fe200078e0222 */
[C-C-:B------:R-:W-:Y:S02]  /*31a0*/  SHF.R.W.U32 R42, R38.reuse, 0x2, R38.reuse ;  /* 0x00000002262a7819 */ /* 0x140fe40000001e26 */
[C-C-:B------:R-:W-:Y:S02]  /*31b0*/  SHF.R.W.U32 R43, R38.reuse, 0xd, R38.reuse ;  /* 0x0000000d262b7819 */ /* 0x140fe40000001e26 */
[----:B------:R-:W-:Y:S02]  /*31c0*/  SHF.R.W.U32 R44, R38, 0x16, R38 ;  /* 0x00000016262c7819 */ /* 0x000fe40000001e26 */
[----:B------:R-:W-:-:S02]  /*31d0*/  LOP3.LUT R26, R39, R41, R26, 0x96, !PT ;  /* 0x00000029271a7212 */ /* 0x000fc400078e961a */
        /* <DEDUP_REMOVED lines=15> */
[C---:B------:R-:W-:Y:S02]  /*32d0*/  SHF.R.W.U32 R25, R28.reuse, 0x7, R28 ;  /* 0x000000071c197819 */ /* 0x040fe40000001e1c */
[----:B------:R-:W-:Y:S02]  /*32e0*/  IADD3 R35, PT, PT, R35, -0x7e3d36d2, R26 ;  /* 0x81c2c92e23237810 */ /* 0x000fe40007ffe01a */
[--C-:B------:R-:W-:Y:S02]  /*32f0*/  SHF.R.W.U32 R40, R28, 0x12, R28.reuse ;  /* 0x000000121c287819 */ /* 0x100fe40000001e1c */
[----:B------:R-:W-:Y:S01]  /*3300*/  SHF.R.U32.HI R41, RZ, 0x3, R28 ;  /* 0x00000003ff297819 */ /* 0x000fe2000001161c */
[C---:B------:R-:W-:Y:S01]  /*3310*/  IMAD.IADD R30, R39.reuse, 0x1, R35 ;  /* 0x00000001271e7824 */ /* 0x040fe200078e0223 */
[----:B------:R-:W-:-:S02]  /*3320*/  SHF.R.W.U32 R42, R39, 0x2, R39 ;  /* 0x00000002272a7819 */ /* 0x000fc40000001e27 */
[C-C-:B------:R-:W-:Y:S02]  /*3330*/  SHF.R.W.U32 R43, R39.reuse, 0xd, R39.reuse ;  /* 0x0000000d272b7819 */ /* 0x140fe40000001e27 */
[----:B------:R-:W-:Y:S02]  /*3340*/  SHF.R.W.U32 R44, R39, 0x16, R39 ;  /* 0x00000016272c7819 */ /* 0x000fe40000001e27 */
[----:B------:R-:W-:Y:S02]  /*3350*/  LOP3.LUT R25, R40, R41, R25, 0x96, !PT ;  /* 0x0000002928197212 */ /* 0x000fe400078e9619 */
[C-C-:B------:R-:W-:Y:S02]  /*3360*/  SHF.R.W.U32 R36, R21.reuse, 0x11, R21.reuse ;  /* 0x0000001115247819 */ /* 0x140fe40000001e15 */
[--C-:B------:R-:W-:Y:S02]  /*3370*/  SHF.R.W.U32 R41, R21, 0x13, R21.reuse ;  /* 0x0000001315297819 */ /* 0x100fe40000001e15 */
[----:B------:R-:W-:-:S02]  /*3380*/  SHF.R.U32.HI R40, RZ, 0xa, R21 ;  /* 0x0000000aff287819 */ /* 0x000fc40000011615 */
[----:B------:R-:W-:Y:S02]  /*3390*/  LOP3.LUT R42, R44, R43, R42, 0x96, !PT ;  /* 0x0000002b2c2a7212 */ /* 0x000fe400078e962a */
[C-C-:B------:R-:W-:Y:S02]  /*33a0*/  SHF.R.W.U32 R43, R30.reuse, 0x6, R30.reuse ;  /* 0x000000061e2b7819 */ /* 0x140fe40000001e1e */
[C-C-:B------:R-:W-:Y:S02]  /*33b0*/  SHF.R.W.U32 R44, R30.reuse, 0xb, R30.reuse ;  /* 0x0000000b1e2c7819 */ /* 0x140fe40000001e1e */
[----:B------:R-:W-:Y:S02]  /*33c0*/  SHF.R.W.U32 R45, R30, 0x19, R30 ;  /* 0x000000191e2d7819 */ /* 0x000fe40000001e1e */
[----:B------:R-:W-:Y:S02]  /*33d0*/  IADD3 R23, PT, PT, R12, R23, R25 ;  /* 0x000000170c177210 */ /* 0x000fe40007ffe019 */
[----:B------:R-:W-:-:S02]  /*33e0*/  LOP3.LUT R36, R41, R40, R36, 0x96, !PT ;  /* 0x0000002829247212 */ /* 0x000fc400078e9624 */
[----:B------:R-:W-:Y:S02]  /*33f0*/  LOP3.LUT R44, R45, R44, R43, 0x96, !PT ;  /* 0x0000002c2d2c7212 */ /* 0x000fe400078e962b */
[----:B------:R-:W-:Y:S01]  /*3400*/  LOP3.LUT R43, R31, R30, R32, 0xe2, !PT ;  /* 0x0000001e1f2b7212 */ /* 0x000fe200078ee220 */
[----:B------:R-:W-:Y:S01]  /*3410*/  IMAD.IADD R23, R36, 0x1, R23 ;  /* 0x0000000124177824 */ /* 0x000fe200078e0217 */
[----:B------:R-:W-:Y:S02]  /*3420*/  LOP3.LUT R37, R38, R37, R39, 0xe8, !PT ;  /* 0x0000002526257212 */ /* 0x000fe400078ee827 */
[----:B------:R-:W-:Y:S02]  /*3430*/  IADD3 R36, PT, PT, R44, R43, R27 ;  /* 0x0000002b2c247210 */ /* 0x000fe40007ffe01b */
[----:B------:R-:W-:Y:S02]  /*3440*/  IADD3 R37, PT, PT, R42, R29, R37 ;  /* 0x0000001d2a257210 */ /* 0x000fe40007ffe025 */
[----:B------:R-:W-:-:S02]  /*3450*/  IADD3 R36, PT, PT, R36, -0x6d8dd37b, R23 ;  /* 0x92722c8524247810 */ /* 0x000fc40007ffe017 */
[C-C-:B------:R-:W-:Y:S02]  /*3460*/  SHF.R.W.U32 R25, R24.reuse, 0x7, R24.reuse ;  /* 0x0000000718197819 */ /* 0x140fe40000001e18 */
[----:B------:R-:W-:Y:S01]  /*3470*/  SHF.R.W.U32 R40, R24, 0x12, R24 ;  /* 0x0000001218287819 */ /* 0x000fe20000001e18 */
[C---:B------:R-:W-:Y:S01]  /*3480*/  IMAD.IADD R29, R37.reuse, 0x1, R36 ;  /* 0x00000001251d7824 */ /* 0x040fe200078e0224 */
[----:B------:R-:W-:Y:S02]  /*3490*/  SHF.R.U32.HI R41, RZ, 0x3, R24 ;  /* 0x00000003ff297819 */ /* 0x000fe40000011618 */
[C-C-:B------:R-:W-:Y:S02]  /*34a0*/  SHF.R.W.U32 R42, R37.reuse, 0x2, R37.reuse ;  /* 0x00000002252a7819 */ /* 0x140fe40000001e25 */
[C-C-:B------:R-:W-:Y:S02]  /*34b0*/  SHF.R.W.U32 R43, R37.reuse, 0xd, R37.reuse ;  /* 0x0000000d252b7819 */ /* 0x140fe40000001e25 */
[----:B------:R-:W-:-:S02]  /*34c0*/  SHF.R.W.U32 R44, R37, 0x16, R37 ;  /* 0x00000016252c7819 */ /* 0x000fc40000001e25 */
[----:B------:R-:W-:Y:S02]  /*34d0*/  LOP3.LUT R25, R40, R41, R25, 0x96, !PT ;  /* 0x0000002928197212 */ /* 0x000fe400078e9619 */
[C-C-:B------:R-:W-:Y:S02]  /*34e0*/  SHF.R.W.U32 R27, R26.reuse, 0x11, R26.reuse ;  /* 0x000000111a1b7819 */ /* 0x140fe40000001e1a */
[--C-:B------:R-:W-:Y:S02]  /*34f0*/  SHF.R.W.U32 R40, R26, 0x13, R26.reuse ;  /* 0x000000131a287819 */ /* 0x100fe40000001e1a */
[----:B------:R-:W-:Y:S02]  /*3500*/  SHF.R.U32.HI R41, RZ, 0xa, R26 ;  /* 0x0000000aff297819 */ /* 0x000fe4000001161a */
[----:B------:R-:W-:Y:S02]  /*3510*/  LOP3.LUT R42, R44, R43, R42, 0x96, !PT ;  /* 0x0000002b2c2a7212 */ /* 0x000fe400078e962a */
[----:B------:R-:W-:-:S02]  /*3520*/  SHF.R.W.U32 R43, R29, 0x6, R29 ;  /* 0x000000061d2b7819 */ /* 0x000fc40000001e1d */
[C-C-:B------:R-:W-:Y:S02]  /*3530*/  SHF.R.W.U32 R44, R29.reuse, 0xb, R29.reuse ;  /* 0x0000000b1d2c7819 */ /* 0x140fe40000001e1d */
        /* <DEDUP_REMOVED lines=8> */
[C-C-:B------:R-:W-:Y:S02]  /*35c0*/  SHF.R.W.U32 R27, R22.reuse, 0x7, R22.reuse ;  /* 0x00000007161b7819 */ /* 0x140fe40000001e16 */
[--C-:B------:R-:W-:Y:S02]  /*35d0*/  SHF.R.W.U32 R28, R22, 0x12, R22.reuse ;  /* 0x00000012161c7819 */ /* 0x100fe40000001e16 */
[----:B------:R-:W-:Y:S02]  /*35e0*/  SHF.R.U32.HI R41, RZ, 0x3, R22 ;  /* 0x00000003ff297819 */ /* 0x000fe40000011616 */
[----:B------:R-:W-:Y:S02]  /*35f0*/  IADD3 R38, PT, PT, R42, R33, R38 ;  /* 0x000000212a267210 */ /* 0x000fe40007ffe026 */
[----:B------:R-:W-:-:S02]  /*3600*/  IADD3 R32, PT, PT, R32, -0x5d40175f, R25 ;  /* 0xa2bfe8a120207810 */ /* 0x000fc40007ffe019 */
[----:B------:R-:W-:Y:S02]  /*3610*/  LOP3.LUT R27, R28, R41, R27, 0x96, !PT ;  /* 0x000000291c1b7212 */ /* 0x000fe400078e961b */
[C---:B------:R-:W-:Y:S01]  /*3620*/  SHF.R.W.U32 R42, R38.reuse, 0x2, R38 ;  /* 0x00000002262a7819 */ /* 0x040fe20000001e26 */
[C---:B------:R-:W-:Y:S01]  /*3630*/  IMAD.IADD R28, R38.reuse, 0x1, R32 ;  /* 0x00000001261c7824 */ /* 0x040fe200078e0220 */
[C-C-:B------:R-:W-:Y:S02]  /*3640*/  SHF.R.W.U32 R43, R38.reuse, 0xd, R38.reuse ;  /* 0x0000000d262b7819 */ /* 0x140fe40000001e26 */
[----:B------:R-:W-:Y:S02]  /*3650*/  SHF.R.W.U32 R44, R38, 0x16, R38 ;  /* 0x00000016262c7819 */ /* 0x000fe40000001e26 */
        /* <DEDUP_REMOVED lines=12> */
[C-C-:B------:R-:W-:Y:S02]  /*3720*/  SHF.R.W.U32 R24, R20.reuse, 0x7, R20.reuse ;  /* 0x0000000714187819 */ /* 0x140fe40000001e14 */
[--C-:B------:R-:W-:Y:S02]  /*3730*/  SHF.R.W.U32 R33, R20, 0x12, R20.reuse ;  /* 0x0000001214217819 */ /* 0x100fe40000001e14 */
[----:B------:R-:W-:-:S02]  /*3740*/  SHF.R.U32.HI R41, RZ, 0x3, R20 ;  /* 0x00000003ff297819 */ /* 0x000fc40000011614 */
[----:B------:R-:W-:Y:S02]  /*3750*/  LOP3.LUT R39, R37, R39, R38, 0xe8, !PT ;  /* 0x0000002725277212 */ /* 0x000fe400078ee826 */
[----:B------:R-:W-:Y:S02]  /*3760*/  IADD3 R42, PT, PT, R42, R44, R31 ;  /* 0x0000002c2a2a7210 */ /* 0x000fe40007ffe01f */
[----:B------:R-:W-:Y:S02]  /*3770*/  LOP3.LUT R41, R33, R41, R24, 0x96, !PT ;  /* 0x0000002921297212 */ /* 0x000fe400078e9618 */
[----:B------:R-:W-:Y:S02]  /*3780*/  IADD3 R24, PT, PT, R43, R34, R39 ;  /* 0x000000222b187210 */ /* 0x000fe40007ffe027 */
[----:B------:R-:W-:Y:S02]  /*3790*/  IADD3 R33, PT, PT, R42, -0x57e599b5, R27 ;  /* 0xa81a664b2a217810 */ /* 0x000fe40007ffe01b */
[----:B------:R-:W-:-:S02]  /*37a0*/  SHF.R.W.U32 R42, R24, 0x2, R24 ;  /* 0x00000002182a7819 */ /* 0x000fc40000001e18 */
[C-C-:B------:R-:W-:Y:S01]  /*37b0*/  SHF.R.W.U32 R43, R24.reuse, 0xd, R24.reuse ;  /* 0x0000000d182b7819 */ /* 0x140fe20000001e18 */
[C---:B------:R-:W-:Y:S01]  /*37c0*/  IMAD.IADD R31, R24.reuse, 0x1, R33 ;  /* 0x00000001181f7824 */ /* 0x040fe200078e0221 */
[----:B------:R-:W-:Y:S02]  /*37d0*/  SHF.R.W.U32 R44, R24, 0x16, R24 ;  /* 0x00000016182c7819 */ /* 0x000fe40000001e18 */
        /* <DEDUP_REMOVED lines=12> */
[C-C-:B------:R-:W-:Y:S02]  /*38a0*/  SHF.R.W.U32 R34, R18.reuse, 0x7, R18.reuse ;  /* 0x0000000712227819 */ /* 0x140fe40000001e12 */
[--C-:B------:R-:W-:Y:S02]  /*38b0*/  SHF.R.W.U32 R41, R18, 0x12, R18.reuse ;  /* 0x0000001212297819 */ /* 0x100fe40000001e12 */
[----:B------:R-:W-:Y:S02]  /*38c0*/  SHF.R.U32.HI R40, RZ, 0x3, R18 ;  /* 0x00000003ff287819 */ /* 0x000fe40000011612 */
[----:B------:R-:W-:Y:S02]  /*38d0*/  LOP3.LUT R37, R38, R37, R24, 0xe8, !PT ;  /* 0x0000002526257212 */ /* 0x000fe400078ee818 */
[----:B------:R-:W-:-:S02]  /*38e0*/  IADD3 R43, PT, PT, R43, R44, R30 ;  /* 0x0000002c2b2b7210 */ /* 0x000fc40007ffe01e */
[----:B------:R-:W-:Y:S02]  /*38f0*/  LOP3.LUT R40, R41, R40, R34, 0x96, !PT ;  /* 0x0000002829287212 */ /* 0x000fe400078e9622 */
[----:B------:R-:W-:Y:S02]  /*3900*/  IADD3 R37, PT, PT, R42, R35, R37 ;  /* 0x000000232a257210 */ /* 0x000fe40007ffe025 */
[----:B------:R-:W-:Y:S02]  /*3910*/  IADD3 R34, PT, PT, R43, -0x3db47490, R22 ;  /* 0xc24b8b702b227810 */ /* 0x000fe40007ffe016 */
[C-C-:B------:R-:W-:Y:S02]  /*3920*/  SHF.R.W.U32 R35, R27.reuse, 0x11, R27.reuse ;  /* 0x000000111b237819 */ /* 0x140fe40000001e1b */
[--C-:B------:R-:W-:Y:S01]  /*3930*/  SHF.R.W.U32 R42, R27, 0x13, R27.reuse ;  /* 0x000000131b2a7819 */ /* 0x100fe20000001e1b */
[----:B------:R-:W-:Y:S01]  /*3940*/  IMAD.IADD R30, R37, 0x1, R34 ;  /* 0x00000001251e7824 */ /* 0x000fe200078e0222 */
[----:B------:R-:W-:-:S02]  /*3950*/  SHF.R.U32.HI R39, RZ, 0xa, R27 ;  /* 0x0000000aff277819 */ /* 0x000fc4000001161b */
[C-C-:B------:R-:W-:Y:S02]  /*3960*/  SHF.R.W.U32 R41, R37.reuse, 0x2, R37.reuse ;  /* 0x0000000225297819 */ /* 0x140fe40000001e25 */
[C-C-:B------:R-:W-:Y:S02]  /*3970*/  SHF.R.W.U32 R44, R37.reuse, 0xd, R37.reuse ;  /* 0x0000000d252c7819 */ /* 0x140fe40000001e25 */
[----:B------:R-:W-:Y:S02]  /*3980*/  SHF.R.W.U32 R43, R37, 0x16, R37 ;  /* 0x00000016252b7819 */ /* 0x000fe40000001e25 */
[----:B------:R-:W-:Y:S02]  /*3990*/  LOP3.LUT R35, R42, R39, R35, 0x96, !PT ;  /* 0x000000272a237212 */ /* 0x000fe400078e9623 */
[----:B------:R-:W-:Y:S02]  /*39a0*/  LOP3.LUT R43, R43, R44, R41, 0x96, !PT ;  /* 0x0000002c2b2b7212 */ /* 0x000fe400078e9629 */
[----:B------:R-:W-:-:S02]  /*39b0*/  SHF.R.W.U32 R42, R30, 0x6, R30 ;  /* 0x000000061e2a7819 */ /* 0x000fc40000001e1e */
[C-C-:B------:R-:W-:Y:S02]  /*39c0*/  SHF.R.W.U32 R45, R30.reuse, 0xb, R30.reuse ;  /* 0x0000000b1e2d7819 */ /* 0x140fe40000001e1e */
[----:B------:R-:W-:Y:S02]  /*39d0*/  SHF.R.W.U32 R44, R30, 0x19, R30 ;  /* 0x000000191e2c7819 */ /* 0x000fe40000001e1e */
[----:B------:R-:W-:Y:S02]  /*39e0*/  IADD3 R20, PT, PT, R19, R20, R40 ;  /* 0x0000001413147210 */ /* 0x000fe40007ffe028 */
[----:B------:R-:W-:Y:S02]  /*39f0*/  LOP3.LUT R42, R44, R45, R42, 0x96, !PT ;  /* 0x0000002d2c2a7212 */ /* 0x000fe400078e962a */
[----:B------:R-:W-:Y:S01]  /*3a00*/  LOP3.LUT R44, R31, R30, R28, 0xe2, !PT ;  /* 0x0000001e1f2c7212 */ /* 0x000fe200078ee21c */
[----:B------:R-:W-:Y:S01]  /*3a10*/  IMAD.IADD R20, R35, 0x1, R20 ;  /* 0x0000000123147824 */ /* 0x000fe200078e0214 */
[----:B------:R-:W-:-:S02]  /*3a20*/  LOP3.LUT R38, R24, R38, R37, 0xe8, !PT ;  /* 0x0000002618267212 */ /* 0x000fc400078ee825 */
[----:B------:R-:W-:Y:S02]  /*3a30*/  IADD3 R35, PT, PT, R42, R44, R29 ;  /* 0x0000002c2a237210 */ /* 0x000fe40007ffe01d */
[----:B------:R-:W-:Y:S02]  /*3a40*/  IADD3 R36, PT, PT, R43, R36, R38 ;  /* 0x000000242b247210 */ /* 0x000fe40007ffe026 */
[----:B------:R-:W-:Y:S02]  /*3a50*/  IADD3 R35, PT, PT, R35, -0x3893ae5d, R20 ;  /* 0xc76c51a323237810 */ /* 0x000fe40007ffe014 */
        /* <DEDUP_REMOVED lines=41> */
[----:B------:R-:W-:-:S02]  /*3cf0*/  SHF.R.W.U32 R17, R14, 0x7, R14 ;  /* 0x000000070e117819 */ /* 0x000fc40000001e0e */
[----:B------:R-:W-:Y:S01]  /*3d00*/  SHF.R.W.U32 R38, R14, 0x12, R14 ;  /* 0x000000120e267819 */ /* 0x000fe20000001e0e */
[----:B------:R-:W-:Y:S01]  /*3d10*/  IMAD.IADD R24, R41, 0x1, R24 ;  /* 0x0000000129187824 */ /* 0x000fe200078e0218 */
[----:B------:R-:W-:Y:S02]  /*3d20*/  SHF.R.U32.HI R40, RZ, 0x3, R14 ;  /* 0x00000003ff287819 */ /* 0x000fe4000001160e */
[----:B------:R-:W-:Y:S02]  /*3d30*/  LOP3.LUT R44, R45, R44, R43, 0x96, !PT ;  /* 0x0000002c2d2c7212 */ /* 0x000fe400078e962b */
        /* <DEDUP_REMOVED lines=10> */
[----:B------:R-:W-:-:S02]  /*3de0*/  SHF.R.W.U32 R37, R18, 0x11, R18 ;  /* 0x0000001112257819 */ /* 0x000fc40000001e12 */
[--C-:B------:R-:W-:Y:S02]  /*3df0*/  SHF.R.W.U32 R40, R18, 0x13, R18.reuse ;  /* 0x0000001312287819 */ /* 0x100fe40000001e12 */
[----:B------:R-:W-:Y:S02]  /*3e00*/  SHF.R.U32.HI R41, RZ, 0xa, R18 ;  /* 0x0000000aff297819 */ /* 0x000fe40000011612 */
[----:B------:R-:W-:Y:S02]  /*3e10*/  LOP3.LUT R43, R44, R43, R42, 0x96, !PT ;  /* 0x0000002b2c2b7212 */ /* 0x000fe400078e962a */
[C-C-:B------:R-:W-:Y:S02]  /*3e20*/  SHF.R.W.U32 R42, R31.reuse, 0x6, R31.reuse ;  /* 0x000000061f2a7819 */ /* 0x140fe40000001e1f */
[C-C-:B------:R-:W-:Y:S02]  /*3e30*/  SHF.R.W.U32 R45, R31.reuse, 0xb, R31.reuse ;  /* 0x0000000b1f2d7819 */ /* 0x140fe40000001e1f */
[----:B------:R-:W-:-:S02]  /*3e40*/  SHF.R.W.U32 R44, R31, 0x19, R31 ;  /* 0x000000191f2c7819 */ /* 0x000fc40000001e1f */
[----:B------:R-:W-:Y:S02]  /*3e50*/  IADD3 R16, PT, PT, R23, R16, R17 ;  /* 0x0000001017107210 */ /* 0x000fe40007ffe011 */
[----:B------:R-:W-:Y:S02]  /*3e60*/  LOP3.LUT R37, R40, R41, R37, 0x96, !PT ;  /* 0x0000002928257212 */ /* 0x000fe400078e9625 */
[----:B------:R-:W-:Y:S02]  /*3e70*/  LOP3.LUT R45, R44, R45, R42, 0x96, !PT ;  /* 0x0000002d2c2d7212 */ /* 0x000fe400078e962a */
[----:B------:R-:W-:Y:S01]  /*3e80*/  LOP3.LUT R42, R28, R31, R29, 0xe2, !PT ;  /* 0x0000001f1c2a7212 */ /* 0x000fe200078ee21d */
[----:B------:R-:W-:Y:S01]  /*3e90*/  IMAD.IADD R16, R37, 0x1, R16 ;  /* 0x0000000125107824 */ /* 0x000fe200078e0210 */
[----:B------:R-:W-:Y:S02]  /*3ea0*/  LOP3.LUT R36, R39, R36, R38, 0xe8, !PT ;  /* 0x0000002427247212 */ /* 0x000fe400078ee826 */
[----:B------:R-:W-:-:S02]  /*3eb0*/  IADD3 R45, PT, PT, R45, R42, R30 ;  /* 0x0000002a2d2d7210 */ /* 0x000fc40007ffe01e */
[----:B------:R-:W-:Y:S02]  /*3ec0*/  IADD3 R37, PT, PT, R43, R34, R36 ;  /* 0x000000222b257210 */ /* 0x000fe40007ffe024 */
[----:B------:R-:W-:Y:S02]  /*3ed0*/  IADD3 R34, PT, PT, R45, -0xbf1ca7b, R16 ;  /* 0xf40e35852d227810 */ /* 0x000fe40007ffe010 */
[C-C-:B------:R-:W-:Y:S02]  /*3ee0*/  SHF.R.W.U32 R17, R12.reuse, 0x7, R12.reuse ;  /* 0x000000070c117819 */ /* 0x140fe40000001e0c */
[----:B------:R-:W-:Y:S01]  /*3ef0*/  SHF.R.W.U32 R40, R12, 0x12, R12 ;  /* 0x000000120c287819 */ /* 0x000fe20000001e0c */
[C---:B------:R-:W-:Y:S01]  /*3f00*/  IMAD.IADD R30, R37.reuse, 0x1, R34 ;  /* 0x00000001251e7824 */ /* 0x040fe200078e0222 */
[----:B------:R-:W-:Y:S02]  /*3f10*/  SHF.R.U32.HI R41, RZ, 0x3, R12 ;  /* 0x00000003ff297819 */ /* 0x000fe4000001160c */
        /* <DEDUP_REMOVED lines=40> */
[----:B------:R-:W-:-:S02]  /*41a0*/  SHF.R.W.U32 R14, R13, 0x7, R13 ;  /* 0x000000070d0e7819 */ /* 0x000fc40000001e0d */
[--C-:B------:R-:W-:Y:S02]  /*41b0*/  SHF.R.W.U32 R41, R13, 0x12, R13.reuse ;  /* 0x000000120d297819 */ /* 0x100fe40000001e0d */
[----:B------:R-:W-:Y:S02]  /*41c0*/  SHF.R.U32.HI R36, RZ, 0x3, R13 ;  /* 0x00000003ff247819 */ /* 0x000fe4000001160d */
[----:B------:R-:W-:Y:S02]  /*41d0*/  LOP3.LUT R38, R37, R38, R40, 0xe8, !PT ;  /* 0x0000002625267212 */ /* 0x000fe400078ee828 */
[----:B------:R-:W-:Y:S02]  /*41e0*/  IADD3 R45, PT, PT, R45, R42, R28 ;  /* 0x0000002a2d2d7210 */ /* 0x000fe40007ffe01c */
[----:B------:R-:W-:Y:S02]  /*41f0*/  LOP3.LUT R14, R41, R36, R14, 0x96, !PT ;  /* 0x00000024290e7212 */ /* 0x000fe400078e960e */
[----:B------:R-:W-:-:S02]  /*4200*/  IADD3 R39, PT, PT, R43, R32, R38 ;  /* 0x000000202b277210 */ /* 0x000fc40007ffe026 */
[----:B------:R-:W-:Y:S02]  /*4210*/  IADD3 R36, PT, PT, R45, 0x19a4c116, R12 ;  /* 0x19a4c1162d247810 */ /* 0x000fe40007ffe00c */
[C-C-:B------:R-:W-:Y:S02]  /*4220*/  SHF.R.W.U32 R42, R39.reuse, 0x2, R39.reuse ;  /* 0x00000002272a7819 */ /* 0x140fe40000001e27 */
[C-C-:B------:R-:W-:Y:S01]  /*4230*/  SHF.R.W.U32 R43, R39.reuse, 0xd, R39.reuse ;  /* 0x0000000d272b7819 */ /* 0x140fe20000001e27 */
[C---:B------:R-:W-:Y:S01]  /*4240*/  IMAD.IADD R32, R39.reuse, 0x1, R36 ;  /* 0x0000000127207824 */ /* 0x040fe200078e0224 */
        /* <DEDUP_REMOVED lines=10> */
[C-C-:B------:R-:W-:Y:S02]  /*42f0*/  SHF.R.W.U32 R11, R15.reuse, 0x7, R15.reuse ;  /* 0x000000070f0b7819 */ /* 0x140fe40000001e0f */
[--C-:B------:R-:W-:Y:S01]  /*4300*/  SHF.R.W.U32 R28, R15, 0x12, R15.reuse ;  /* 0x000000120f1c7819 */ /* 0x100fe20000001e0f */
[----:B------:R-:W-:Y:S01]  /*4310*/  IMAD.IADD R14, R41, 0x1, R14 ;  /* 0x00000001290e7824 */ /* 0x000fe200078e020e */
[----:B------:R-:W-:Y:S02]  /*4320*/  SHF.R.U32.HI R38, RZ, 0x3, R15 ;  /* 0x00000003ff267819 */ /* 0x000fe4000001160f */
[----:B------:R-:W-:Y:S02]  /*4330*/  LOP3.LUT R44, R45, R44, R43, 0x96, !PT ;  /* 0x0000002c2d2c7212 */ /* 0x000fe400078e962b */
[----:B------:R-:W-:-:S02]  /*4340*/  LOP3.LUT R37, R40, R37, R39, 0xe8, !PT ;  /* 0x0000002528257212 */ /* 0x000fc400078ee827 */
[----:B------:R-:W-:Y:S02]  /*4350*/  LOP3.LUT R43, R29, R32, R30, 0xe2, !PT ;  /* 0x000000201d2b7212 */ /* 0x000fe400078ee21e */
[----:B------:R-:W-:Y:S02]  /*4360*/  LOP3.LUT R28, R28, R38, R11, 0x96, !PT ;  /* 0x000000261c1c7212 */ /* 0x000fe400078e960b */
[----:B------:R-:W-:Y:S02]  /*4370*/  IADD3 R38, PT, PT, R42, R33, R37 ;  /* 0x000000212a267210 */ /* 0x000fe40007ffe025 */
[----:B------:R-:W-:Y:S02]  /*4380*/  IADD3 R33, PT, PT, R44, R43, R31 ;  /* 0x0000002b2c217210 */ /* 0x000fe40007ffe01f */
[----:B------:R-:W-:Y:S02]  /*4390*/  SHF.R.W.U32 R41, R38, 0x2, R38 ;  /* 0x0000000226297819 */ /* 0x000fe40000001e26 */
[----:B------:R-:W-:-:S02]  /*43a0*/  IADD3 R33, PT, PT, R33, 0x1e376c08, R14 ;  /* 0x1e376c0821217810 */ /* 0x000fc40007ffe00e */
[C-C-:B------:R-:W-:Y:S02]  /*43b0*/  SHF.R.W.U32 R44, R38.reuse, 0xd, R38.reuse ;  /* 0x0000000d262c7819 */ /* 0x140fe40000001e26 */
[C---:B------:R-:W-:Y:S01]  /*43c0*/  SHF.R.W.U32 R43, R38.reuse, 0x16, R38 ;  /* 0x00000016262b7819 */ /* 0x040fe20000001e26 */
[----:B------:R-:W-:Y:S01]  /*43d0*/  IMAD.IADD R31, R38, 0x1, R33 ;  /* 0x00000001261f7824 */ /* 0x000fe200078e0221 */
        /* <DEDUP_REMOVED lines=42> */
[----:B------:R-:W-:-:S02]  /*4680*/  IADD3 R35, PT, PT, R46, 0x34b0bcb5, R11 ;  /* 0x34b0bcb52e237810 */ /* 0x000fc40007ffe00b */
[----:B------:R-:W-:Y:S02]  /*4690*/  LOP3.LUT R13, R42, R15, R13, 0x96, !PT ;  /* 0x0000000f2a0d7212 */ /* 0x000fe400078e960d */
[--C-:B------:R-:W-:Y:S01]  /*46a0*/  SHF.R.W.U32 R15, R28, 0x11, R28.reuse ;  /* 0x000000111c0f7819 */ /* 0x100fe20000001e1c */
[----:B------:R-:W-:Y:S01]  /*46b0*/  IMAD.IADD R29, R40, 0x1, R35 ;  /* 0x00000001281d7824 */ /* 0x000fe200078e0223 */
[--C-:B------:R-:W-:Y:S02]  /*46c0*/  SHF.R.W.U32 R42, R28, 0x13, R28.reuse ;  /* 0x000000131c2a7819 */ /* 0x100fe40000001e1c */
[----:B------:R-:W-:Y:S02]  /*46d0*/  SHF.R.U32.HI R39, RZ, 0xa, R28 ;  /* 0x0000000aff277819 */ /* 0x000fe4000001161c */
[C-C-:B------:R-:W-:Y:S02]  /*46e0*/  SHF.R.W.U32 R41, R40.reuse, 0x2, R40.reuse ;  /* 0x0000000228297819 */ /* 0x140fe40000001e28 */
[----:B------:R-:W-:-:S02]  /*46f0*/  SHF.R.W.U32 R44, R40, 0xd, R40 ;  /* 0x0000000d282c7819 */ /* 0x000fc40000001e28 */
[----:B------:R-:W-:Y:S02]  /*4700*/  SHF.R.W.U32 R43, R40, 0x16, R40 ;  /* 0x00000016282b7819 */ /* 0x000fe40000001e28 */
[----:B------:R-:W-:Y:S02]  /*4710*/  LOP3.LUT R42, R42, R39, R15, 0x96, !PT ;  /* 0x000000272a2a7212 */ /* 0x000fe400078e960f */
[----:B------:R-:W-:Y:S02]  /*4720*/  LOP3.LUT R39, R43, R44, R41, 0x96, !PT ;  /* 0x0000002c2b277212 */ /* 0x000fe400078e9629 */
[C-C-:B------:R-:W-:Y:S02]  /*4730*/  SHF.R.W.U32 R41, R29.reuse, 0x6, R29.reuse ;  /* 0x000000061d297819 */ /* 0x140fe40000001e1d */
[C-C-:B------:R-:W-:Y:S02]  /*4740*/  SHF.R.W.U32 R46, R29.reuse, 0xb, R29.reuse ;  /* 0x0000000b1d2e7819 */ /* 0x140fe40000001e1d */
[----:B------:R-:W-:-:S02]  /*4750*/  SHF.R.W.U32 R43, R29, 0x19, R29 ;  /* 0x000000191d2b7819 */ /* 0x000fc40000001e1d */
[----:B------:R-:W-:Y:S02]  /*4760*/  IADD3 R13, PT, PT, R24, R19, R13 ;  /* 0x00000013180d7210 */ /* 0x000fe40007ffe00d */
[----:B------:R-:W-:Y:S02]  /*4770*/  LOP3.LUT R41, R43, R46, R41, 0x96, !PT ;  /* 0x0000002e2b297212 */ /* 0x000fe400078e9629 */
[----:B------:R-:W-:Y:S01]  /*4780*/  LOP3.LUT R43, R30, R29, R31, 0xe2, !PT ;  /* 0x0000001d1e2b7212 */ /* 0x000fe200078ee21f */
[----:B------:R-:W-:Y:S01]  /*4790*/  IMAD.IADD R13, R42, 0x1, R13 ;  /* 0x000000012a0d7824 */ /* 0x000fe200078e020d */
[----:B------:R-:W-:Y:S02]  /*47a0*/  LOP3.LUT R38, R37, R38, R40, 0xe8, !PT ;  /* 0x0000002625267212 */ /* 0x000fe400078ee828 */
[----:B------:R-:W-:Y:S02]  /*47b0*/  IADD3 R32, PT, PT, R41, R43, R32 ;  /* 0x0000002b29207210 */ /* 0x000fe40007ffe020 */
[----:B------:R-:W-:-:S02]  /*47c0*/  SHF.R.W.U32 R15, R26, 0x7, R26 ;  /* 0x000000071a0f7819 */ /* 0x000fc40000001e1a */
[--C-:B------:R-:W-:Y:S02]  /*47d0*/  SHF.R.W.U32 R44, R26, 0x12, R26.reuse ;  /* 0x000000121a2c7819 */ /* 0x100fe40000001e1a */
[----:B------:R-:W-:Y:S02]  /*47e0*/  SHF.R.U32.HI R19, RZ, 0x3, R26 ;  /* 0x00000003ff137819 */ /* 0x000fe4000001161a */
[----:B------:R-:W-:Y:S02]  /*47f0*/  IADD3 R39, PT, PT, R39, R36, R38 ;  /* 0x0000002427277210 */ /* 0x000fe40007ffe026 */
[----:B------:R-:W-:Y:S02]  /*4800*/  IADD3 R32, PT, PT, R32, 0x391c0cb3, R13 ;  /* 0x391c0cb320207810 */ /* 0x000fe40007ffe00d */
[----:B------:R-:W-:Y:S02]  /*4810*/  LOP3.LUT R15, R44, R19, R15, 0x96, !PT ;  /* 0x000000132c0f7212 */ /* 0x000fe400078e960f */
[--C-:B------:R-:W-:Y:S01]  /*4820*/  SHF.R.W.U32 R19, R11, 0x11, R11.reuse ;  /* 0x000000110b137819 */ /* 0x100fe20000001e0b */
[----:B------:R-:W-:Y:S01]  /*4830*/  IMAD.IADD R36, R39, 0x1, R32 ;  /* 0x0000000127247824 */ /* 0x000fe200078e0220 */
[----:B------:R-:W-:-:S02]  /*4840*/  SHF.R.W.U32 R38, R11, 0x13, R11 ;  /* 0x000000130b267819 */ /* 0x000fc40000001e0b */
[----:B------:R-:W-:Y:S02]  /*4850*/  SHF.R.U32.HI R41, RZ, 0xa, R11 ;  /* 0x0000000aff297819 */ /* 0x000fe4000001160b */
[C-C-:B------:R-:W-:Y:S02]  /*4860*/  SHF.R.W.U32 R42, R39.reuse, 0x2, R39.reuse ;  /* 0x00000002272a7819 */ /* 0x140fe40000001e27 */
[C-C-:B------:R-:W-:Y:S02]  /*4870*/  SHF.R.W.U32 R43, R39.reuse, 0xd, R39.reuse ;  /* 0x0000000d272b7819 */ /* 0x140fe40000001e27 */
[----:B------:R-:W-:Y:S02]  /*4880*/  SHF.R.W.U32 R44, R39, 0x16, R39 ;  /* 0x00000016272c7819 */ /* 0x000fe40000001e27 */
[----:B------:R-:W-:Y:S02]  /*4890*/  LOP3.LUT R38, R38, R41, R19, 0x96, !PT ;  /* 0x0000002926267212 */ /* 0x000fe400078e9613 */
[----:B------:R-:W-:-:S02]  /*48a0*/  LOP3.LUT R44, R44, R43, R42, 0x96, !PT ;  /* 0x0000002b2c2c7212 */ /* 0x000fc400078e962a */
[C-C-:B------:R-:W-:Y:S02]  /*48b0*/  SHF.R.W.U32 R41, R36.reuse, 0x6, R36.reuse ;  /* 0x0000000624297819 */ /* 0x140fe40000001e24 */
        /* <DEDUP_REMOVED lines=37> */
[----:B------:R-:W-:Y:S02]  /*4b10*/  IADD3 R30, PT, PT, R30, 0x5b9cca4f, R19 ;  /* 0x5b9cca4f1e1e7810 */ /* 0x000fe40007ffe013 */
        /* <DEDUP_REMOVED lines=24> */
[----:B------:R-:W-:Y:S02]  /*4ca0*/  IADD3 R39, PT, PT, R14, R25, R40 ;  /* 0x000000190e277210 */ /* 0x000fe40007ffe028 */
[C---:B------:R-:W-:Y:S01]  /*4cb0*/  SHF.R.W.U32 R29, R19.reuse, 0x11, R19 ;  /* 0x00000011131d7819 */ /* 0x040fe20000001e13 */
[----:B------:R-:W-:Y:S01]  /*4cc0*/  IMAD.IADD R25, R34, 0x1, R23 ;  /* 0x0000000122197824 */ /* 0x000fe200078e0217 */
[----:B------:R-:W-:-:S02]  /*4cd0*/  SHF.R.W.U32 R42, R19, 0x13, R19 ;  /* 0x00000013132a7819 */ /* 0x000fc40000001e13 */
[----:B------:R-:W-:Y:S02]  /*4ce0*/  SHF.R.U32.HI R35, RZ, 0xa, R19 ;  /* 0x0000000aff237819 */ /* 0x000fe40000011613 */
[C---:B------:R-:W-:Y:S02]  /*4cf0*/  SHF.R.W.U32 R41, R25.reuse, 0x6, R25 ;  /* 0x0000000619297819 */ /* 0x040fe40000001e19 */
[----:B------:R-:W-:Y:S02]  /*4d00*/  LOP3.LUT R14, R42, R35, R29, 0x96, !PT ;  /* 0x000000232a0e7212 */ /* 0x000fe400078e961d */
[C-C-:B------:R-:W-:Y:S02]  /*4d10*/  SHF.R.W.U32 R42, R25.reuse, 0xb, R25.reuse ;  /* 0x0000000b192a7819 */ /* 0x140fe40000001e19 */
[----:B------:R-:W-:Y:S01]  /*4d20*/  SHF.R.W.U32 R43, R25, 0x19, R25 ;  /* 0x00000019192b7819 */ /* 0x000fe20000001e19 */
[----:B------:R-:W-:Y:S01]  /*4d30*/  IMAD.IADD R14, R14, 0x1, R39 ;  /* 0x000000010e0e7824 */ /* 0x000fe200078e0227 */
[----:B------:R-:W-:-:S02]  /*4d40*/  SHF.R.W.U32 R29, R34, 0x2, R34 ;  /* 0x00000002221d7819 */ /* 0x000fc40000001e22 */
[C-C-:B------:R-:W-:Y:S02]  /*4d50*/  SHF.R.W.U32 R40, R34.reuse, 0xd, R34.reuse ;  /* 0x0000000d22287819 */ /* 0x140fe40000001e22 */
[----:B------:R-:W-:Y:S02]  /*4d60*/  SHF.R.W.U32 R35, R34, 0x16, R34 ;  /* 0x0000001622237819 */ /* 0x000fe40000001e22 */
[----:B------:R-:W-:Y:S02]  /*4d70*/  LOP3.LUT R41, R43, R42, R41, 0x96, !PT ;  /* 0x0000002a2b297212 */ /* 0x000fe400078e9629 */
[----:B------:R-:W-:Y:S02]  /*4d80*/  LOP3.LUT R42, R26, R25, R31, 0xe2, !PT ;  /* 0x000000191a2a7212 */ /* 0x000fe400078ee21f */
[----:B------:R-:W-:Y:S02]  /*4d90*/  LOP3.LUT R39, R35, R40, R29, 0x96, !PT ;  /* 0x0000002823277212 */ /* 0x000fe400078e961d */
        /* <DEDUP_REMOVED lines=9> */
[----:B------:R-:W-:Y:S01]  /*4e30*/  SHF.R.W.U32 R39, R21, 0x13, R21 ;  /* 0x0000001315277819 */ /* 0x000fe20000001e15 */
[----:B------:R-:W-:Y:S01]  /*4e40*/  IMAD.IADD R32, R35, 0x1, R29 ;  /* 0x0000000123207824 */ /* 0x000fe200078e021d */
[----:B------:R-:W-:Y:S02]  /*4e50*/  SHF.R.U32.HI R38, RZ, 0xa, R21 ;  /* 0x0000000aff267819 */ /* 0x000fe40000011615 */
[----:B------:R-:W-:Y:S02]  /*4e60*/  IADD3 R27, PT, PT, R28, R27, R40 ;  /* 0x0000001b1c1b7210 */ /* 0x000fe40007ffe028 */
[----:B------:R-:W-:-:S02]  /*4e70*/  SHF.R.W.U32 R44, R32, 0x6, R32 ;  /* 0x00000006202c7819 */ /* 0x000fc40000001e20 */
[C-C-:B------:R-:W-:Y:S02]  /*4e80*/  SHF.R.W.U32 R45, R32.reuse, 0xb, R32.reuse ;  /* 0x0000000b202d7819 */ /* 0x140fe40000001e20 */
[----:B------:R-:W-:Y:S02]  /*4e90*/  SHF.R.W.U32 R46, R32, 0x19, R32 ;  /* 0x00000019202e7819 */ /* 0x000fe40000001e20 */
[----:B------:R-:W-:Y:S02]  /*4ea0*/  LOP3.LUT R36, R39, R38, R36, 0x96, !PT ;  /* 0x0000002627247212 */ /* 0x000fe400078e9624 */
[C-C-:B------:R-:W-:Y:S02]  /*4eb0*/  SHF.R.W.U32 R41, R35.reuse, 0x2, R35.reuse ;  /* 0x0000000223297819 */ /* 0x140fe40000001e23 */
[C---:B------:R-:W-:Y:S01]  /*4ec0*/  SHF.R.W.U32 R42, R35.reuse, 0xd, R35 ;  /* 0x0000000d232a7819 */ /* 0x040fe20000001e23 */
[----:B------:R-:W-:Y:S01]  /*4ed0*/  IMAD.IADD R36, R36, 0x1, R27 ;  /* 0x0000000124247824 */ /* 0x000fe200078e021b */
[----:B------:R-:W-:-:S02]  /*4ee0*/  SHF.R.W.U32 R43, R35, 0x16, R35 ;  /* 0x00000016232b7819 */ /* 0x000fc40000001e23 */
[----:B------:R-:W-:Y:S02]  /*4ef0*/  LOP3.LUT R44, R46, R45, R44, 0x96, !PT ;  /* 0x0000002d2e2c7212 */ /* 0x000fe400078e962c */
[----:B------:R-:W-:Y:S02]  /*4f00*/  LOP3.LUT R28, R25, R32, R26, 0xe2, !PT ;  /* 0x00000020191c7212 */ /* 0x000fe400078ee21a */
[----:B------:R-:W-:Y:S02]  /*4f10*/  LOP3.LUT R42, R43, R42, R41, 0x96, !PT ;  /* 0x0000002a2b2a7212 */ /* 0x000fe400078e9629 */
[----:B------:R-:W-:Y:S02]  /*4f20*/  LOP3.LUT R37, R34, R37, R35, 0xe8, !PT ;  /* 0x0000002522257212 */ /* 0x000fe400078ee823 */
[----:B------:R-:W-:Y:S02]  /*4f30*/  IADD3 R41, PT, PT, R44, R28, R31 ;  /* 0x0000001c2c297210 */ /* 0x000fe40007ffe01f */
[----:B------:R-:W-:-:S02]  /*4f40*/  IADD3 R33, PT, PT, R42, R33, R37 ;  /* 0x000000212a217210 */ /* 0x000fc40007ffe025 */
[C-C-:B------:R-:W-:Y:S02]  /*4f50*/  SHF.R.W.U32 R27, R20.reuse, 0x7, R20.reuse ;  /* 0x00000007141b7819 */ /* 0x140fe40000001e14 */
[--C-:B------:R-:W-:Y:S02]  /*4f60*/  SHF.R.W.U32 R38, R20, 0x12, R20.reuse ;  /* 0x0000001214267819 */ /* 0x100fe40000001e14 */
[----:B------:R-:W-:Y:S02]  /*4f70*/  SHF.R.U32.HI R31, RZ, 0x3, R20 ;  /* 0x00000003ff1f7819 */ /* 0x000fe40000011614 */
[----:B------:R-:W-:Y:S02]  /*4f80*/  IADD3 R28, PT, PT, R41, 0x78a5636f, R36 ;  /* 0x78a5636f291c7810 */ /* 0x000fe40007ffe024 */
[C-C-:B------:R-:W-:Y:S02]  /*4f90*/  SHF.R.W.U32 R37, R33.reuse, 0x2, R33.reuse ;  /* 0x0000000221257819 */ /* 0x140fe40000001e21 */
[----:B------:R-:W-:-:S02]  /*4fa0*/  SHF.R.W.U32 R40, R33, 0xd, R33 ;  /* 0x0000000d21287819 */ /* 0x000fc40000001e21 */
[C---:B------:R-:W-:Y:S02]  /*4fb0*/  SHF.R.W.U32 R39, R33.reuse, 0x16, R33 ;  /* 0x0000001621277819 */ /* 0x040fe40000001e21 */
[----:B------:R-:W-:Y:S01]  /*4fc0*/  LOP3.LUT R31, R38, R31, R27, 0x96, !PT ;  /* 0x0000001f261f7212 */ /* 0x000fe200078e961b */
[----:B------:R-:W-:Y:S01]  /*4fd0*/  IMAD.IADD R27, R33, 0x1, R28 ;  /* 0x00000001211b7824 */ /* 0x000fe200078e021c */
[----:B------:R-:W-:Y:S02]  /*4fe0*/  LOP3.LUT R41, R39, R40, R37, 0x96, !PT ;  /* 0x0000002827297212 */ /* 0x000fe400078e9625 */
[----:B------:R-:W-:Y:S02]  /*4ff0*/  LOP3.LUT R34, R35, R34, R33, 0xe8, !PT ;  /* 0x0000002223227212 */ /* 0x000fe400078ee821 */
[C-C-:B------:R-:W-:Y:S02]  /*5000*/  SHF.R.W.U32 R37, R14.reuse, 0x11, R14.reuse ;  /* 0x000000110e257819 */ /* 0x140fe40000001e0e */
[----:B------:R-:W-:-:S02]  /*5010*/  SHF.R.W.U32 R38, R14, 0x13, R14 ;  /* 0x000000130e267819 */ /* 0x000fc40000001e0e */
[----:B------:R-:W-:Y:S02]  /*5020*/  SHF.R.U32.HI R39, RZ, 0xa, R14 ;  /* 0x0000000aff277819 */ /* 0x000fe4000001160e */
[C-C-:B------:R-:W-:Y:S02]  /*5030*/  SHF.R.W.U32 R40, R27.reuse, 0x6, R27.reuse ;  /* 0x000000061b287819 */ /* 0x140fe40000001e1b */
[C-C-:B------:R-:W-:Y:S02]  /*5040*/  SHF.R.W.U32 R43, R27.reuse, 0xb, R27.reuse ;  /* 0x0000000b1b2b7819 */ /* 0x140fe40000001e1b */
[----:B------:R-:W-:Y:S02]  /*5050*/  SHF.R.W.U32 R42, R27, 0x19, R27 ;  /* 0x000000191b2a7819 */ /* 0x000fe40000001e1b */
[----:B------:R-:W-:Y:S02]  /*5060*/  IADD3 R30, PT, PT, R41, R30, R34 ;  /* 0x0000001e291e7210 */ /* 0x000fe40007ffe022 */
[----:B------:R-:W-:-:S02]  /*5070*/  IADD3 R22, PT, PT, R11, R22, R31 ;  /* 0x000000160b167210 */ /* 0x000fc40007ffe01f */
[----:B------:R-:W-:Y:S02]  /*5080*/  LOP3.LUT R31, R38, R39, R37, 0x96, !PT ;  /* 0x00000027261f7212 */ /* 0x000fe400078e9625 */
[----:B------:R-:W-:Y:S02]  /*5090*/  LOP3.LUT R43, R42, R43, R40, 0x96, !PT ;  /* 0x0000002b2a2b7212 */ /* 0x000fe400078e9628 */
[C---:B------:R-:W-:Y:S01]  /*50a0*/  SHF.R.W.U32 R38, R30.reuse, 0x2, R30 ;  /* 0x000000021e267819 */ /* 0x040fe20000001e1e */
[----:B------:R-:W-:Y:S01]  /*50b0*/  IMAD.IADD R31, R31, 0x1, R22 ;  /* 0x000000011f1f7824 */ /* 0x000fe200078e0216 */
[C-C-:B------:R-:W-:Y:S02]  /*50c0*/  SHF.R.W.U32 R39, R30.reuse, 0xd, R30.reuse ;  /* 0x0000000d1e277819 */ /* 0x140fe40000001e1e */
[----:B------:R-:W-:Y:S02]  /*50d0*/  SHF.R.W.U32 R40, R30, 0x16, R30 ;  /* 0x000000161e287819 */ /* 0x000fe40000001e1e */
[----:B------:R-:W-:-:S02]  /*50e0*/  LOP3.LUT R41, R32, R27, R25, 0xe2, !PT ;  /* 0x0000001b20297212 */ /* 0x000fc400078ee219 */
[C-C-:B------:R-:W-:Y:S02]  /*50f0*/  SHF.R.W.U32 R11, R18.reuse, 0x7, R18.reuse ;  /* 0x00000007120b7819 */ /* 0x140fe40000001e12 */
[--C-:B------:R-:W-:Y:S02]  /*5100*/  SHF.R.W.U32 R34, R18, 0x12, R18.reuse ;  /* 0x0000001212227819 */ /* 0x100fe40000001e12 */
[----:B------:R-:W-:Y:S02]  /*5110*/  SHF.R.U32.HI R37, RZ, 0x3, R18 ;  /* 0x00000003ff257819 */ /* 0x000fe40000011612 */
[----:B------:R-:W-:Y:S02]  /*5120*/  LOP3.LUT R38, R40, R39, R38, 0x96, !PT ;  /* 0x0000002728267212 */ /* 0x000fe400078e9626 */
[----:B------:R-:W-:Y:S02]  /*5130*/  IADD3 R40, PT, PT, R43, R41, R26 ;  /* 0x000000292b287210 */ /* 0x000fe40007ffe01a */
[----:B------:R-:W-:-:S02]  /*5140*/  LOP3.LUT R34, R34, R37, R11, 0x96, !PT ;  /* 0x0000002522227212 */ /* 0x000fc400078e960b */
[----:B------:R-:W-:Y:S02]  /*5150*/  IADD3 R11, PT, PT, R40, -0x7b3787ec, R31 ;  /* 0x84c87814280b7810 */ /* 0x000fe40007ffe01f */
[----:B------:R-:W-:Y:S02]  /*5160*/  LOP3.LUT R26, R33, R35, R30, 0xe8, !PT ;  /* 0x00000023211a7212 */ /* 0x000fe400078ee81e */
[C-C-:B------:R-:W-:Y:S02]  /*5170*/  SHF.R.W.U32 R22, R36.reuse, 0x11, R36.reuse ;  /* 0x0000001124167819 */ /* 0x140fe40000001e24 */
[--C-:B------:R-:W-:Y:S02]  /*5180*/  SHF.R.W.U32 R35, R36, 0x13, R36.reuse ;  /* 0x0000001324237819 */ /* 0x100fe40000001e24 */
[----:B------:R-:W-:Y:S02]  /*5190*/  SHF.R.U32.HI R36, RZ, 0xa, R36 ;  /* 0x0000000aff247819 */ /* 0x000fe40000011624 */
[----:B------:R-:W-:Y:S01]  /*51a0*/  IADD3 R13, PT, PT, R13, R20, R34 ;  /* 0x000000140d0d7210 */ /* 0x000fe20007ffe022 */
[----:B------:R-:W-:Y:S01]  /*51b0*/  IMAD.IADD R20, R30, 0x1, R11 ;  /* 0x000000011e147824 */ /* 0x000fe200078e020b */
[----:B------:R-:W-:-:S02]  /*51c0*/  IADD3 R23, PT, PT, R38, R23, R26 ;  /* 0x0000001726177210 */ /* 0x000fc40007ffe01a */
[----:B------:R-:W-:Y:S02]  /*51d0*/  LOP3.LUT R22, R35, R36, R22, 0x96, !PT ;  /* 0x0000002423167212 */ /* 0x000fe400078e9616 */
[C-C-:B------:R-:W-:Y:S02]  /*51e0*/  SHF.R.W.U32 R34, R23.reuse, 0x2, R23.reuse ;  /* 0x0000000217227819 */ /* 0x140fe40000001e17 */
[C---:B------:R-:W-:Y:S01]  /*51f0*/  SHF.R.W.U32 R35, R23.reuse, 0xd, R23 ;  /* 0x0000000d17237819 */ /* 0x040fe20000001e17 */
[----:B------:R-:W-:Y:S01]  /*5200*/  IMAD.IADD R26, R22, 0x1, R13 ;  /* 0x00000001161a7824 */ /* 0x000fe200078e020d */
[----:B------:R-:W-:Y:S02]  /*5210*/  SHF.R.W.U32 R36, R23, 0x16, R23 ;  /* 0x0000001617247819 */ /* 0x000fe40000001e17 */
[C-C-:B------:R-:W-:Y:S02]  /*5220*/  SHF.R.W.U32 R37, R20.reuse, 0x6, R20.reuse ;  /* 0x0000000614257819 */ /* 0x140fe40000001e14 */
[----:B------:R-:W-:-:S02]  /*5230*/  SHF.R.W.U32 R38, R20, 0xb, R20 ;  /* 0x0000000b14267819 */ /* 0x000fc40000001e14 */
[----:B------:R-:W-:Y:S02]  /*5240*/  SHF.R.W.U32 R39, R20, 0x19, R20 ;  /* 0x0000001914277819 */ /* 0x000fe40000001e14 */
[----:B------:R-:W-:Y:S02]  /*5250*/  LOP3.LUT R36, R36, R35, R34, 0x96, !PT ;  /* 0x0000002324247212 */ /* 0x000fe400078e9622 */
[----:B------:R-:W-:Y:S02]  /*5260*/  LOP3.LUT R38, R39, R38, R37, 0x96, !PT ;  /* 0x0000002627267212 */ /* 0x000fe400078e9625 */
[----:B------:R-:W-:Y:S02]  /*5270*/  LOP3.LUT R35, R27, R20, R32, 0xe2, !PT ;  /* 0x000000141b237212 */ /* 0x000fe400078ee220 */
[C-C-:B------:R-:W-:Y:S02]  /*5280*/  SHF.R.W.U32 R13, R24.reuse, 0x7, R24.reuse ;  /* 0x00000007180d7819 */ /* 0x140fe40000001e18 */
[----:B------:R-:W-:-:S02]  /*5290*/  SHF.R.W.U32 R22, R24, 0x12, R24 ;  /* 0x0000001218167819 */ /* 0x000fc40000001e18 */
[----:B------:R-:W-:Y:S02]  /*52a0*/  SHF.R.U32.HI R34, RZ, 0x3, R24 ;  /* 0x00000003ff227819 */ /* 0x000fe40000011618 */
[----:B------:R-:W-:Y:S02]  /*52b0*/  IADD3 R35, PT, PT, R38, R35, R25 ;  /* 0x0000002326237210 */ /* 0x000fe40007ffe019 */
[----:B------:R-:W-:Y:S02]  /*52c0*/  LOP3.LUT R25, R22, R34, R13, 0x96, !PT ;  /* 0x0000002216197212 */ /* 0x000fe400078e960d */
[----:B------:R-:W-:Y:S02]  /*52d0*/  IADD3 R22, PT, PT, R35, -0x7338fdf8, R26 ;  /* 0x8cc7020823167810 */ /* 0x000fe40007ffe01a */
[----:B------:R-:W-:Y:S02]  /*52e0*/  LOP3.LUT R33, R30, R33, R23, 0xe8, !PT ;  /* 0x000000211e217212 */ /* 0x000fe400078ee817 */
[----:B------:R-:W-:Y:S01]  /*52f0*/  IADD3 R18, PT, PT, R15, R18, R25 ;  /* 0x000000120f127210 */ /* 0x000fe20007ffe019 */
[----:B------:R-:W-:Y:S01]  /*5300*/  IMAD.IADD R13, R23, 0x1, R22 ;  /* 0x00000001170d7824 */ /* 0x000fe200078e0216 */
[----:B------:R-:W-:-:S02]  /*5310*/  IADD3 R34, PT, PT, R36, R29, R33 ;  /* 0x0000001d24227210 */ /* 0x000fc40007ffe021 */
[C-C-:B------:R-:W-:Y:S02]  /*5320*/  SHF.R.W.U32 R29, R31.reuse, 0x11, R31.reuse ;  /* 0x000000111f1d7819 */ /* 0x140fe40000001e1f */
[--C-:B------:R-:W-:Y:S02]  /*5330*/  SHF.R.W.U32 R36, R31, 0x13, R31.reuse ;  /* 0x000000131f247819 */ /* 0x100fe40000001e1f */
[----:B------:R-:W-:Y:S02]  /*5340*/  SHF.R.U32.HI R31, RZ, 0xa, R31 ;  /* 0x0000000aff1f7819 */ /* 0x000fe4000001161f */
[C-C-:B------:R-:W-:Y:S02]  /*5350*/  SHF.R.W.U32 R37, R13.reuse, 0x6, R13.reuse ;  /* 0x000000060d257819 */ /* 0x140fe40000001e0d */
[C-C-:B------:R-:W-:Y:S02]  /*5360*/  SHF.R.W.U32 R40, R13.reuse, 0xb, R13.reuse ;  /* 0x0000000b0d287819 */ /* 0x140fe40000001e0d */
[----:B------:R-:W-:-:S02]  /*5370*/  SHF.R.W.U32 R39, R13, 0x19, R13 ;  /* 0x000000190d277819 */ /* 0x000fc40000001e0d */
[C-C-:B------:R-:W-:Y:S02]  /*5380*/  SHF.R.W.U32 R33, R34.reuse, 0x2, R34.reuse ;  /* 0x0000000222217819 */ /* 0x140fe40000001e22 */
[C-C-:B------:R-:W-:Y:S02]  /*5390*/  SHF.R.W.U32 R38, R34.reuse, 0xd, R34.reuse ;  /* 0x0000000d22267819 */ /* 0x140fe40000001e22 */
[----:B------:R-:W-:Y:S02]  /*53a0*/  SHF.R.W.U32 R35, R34, 0x16, R34 ;  /* 0x0000001622237819 */ /* 0x000fe40000001e22 */
[----:B------:R-:W-:Y:S02]  /*53b0*/  LOP3.LUT R15, R36, R31, R29, 0x96, !PT ;  /* 0x0000001f240f7212 */ /* 0x000fe400078e961d */
[----:B------:R-:W-:Y:S02]  /*53c0*/  LOP3.LUT R37, R39, R40, R37, 0x96, !PT ;  /* 0x0000002827257212 */ /* 0x000fe400078e9625 */
[----:B------:R-:W-:Y:S01]  /*53d0*/  LOP3.LUT R25, R20, R13, R27, 0xe2, !PT ;  /* 0x0000000d14197212 */ /* 0x000fe200078ee21b */
[----:B------:R-:W-:Y:S01]  /*53e0*/  IMAD.IADD R15, R15, 0x1, R18 ;  /* 0x000000010f0f7824 */ /* 0x000fe200078e0212 */
[----:B------:R-:W-:-:S02]  /*53f0*/  LOP3.LUT R29, R35, R38, R33, 0x96, !PT ;  /* 0x00000026231d7212 */ /* 0x000fc400078e9621 */
[----:B------:R-:W-:Y:S02]  /*5400*/  LOP3.LUT R30, R23, R30, R34, 0xe8, !PT ;  /* 0x0000001e171e7212 */ /* 0x000fe400078ee822 */
[----:B------:R-:W-:Y:S02]  /*5410*/  IADD3 R36, PT, PT, R37, R25, R32 ;  /* 0x0000001925247210 */ /* 0x000fe40007ffe020 */
[----:B------:R-:W-:Y:S02]  /*5420*/  IADD3 R29, PT, PT, R29, R28, R30 ;  /* 0x0000001c1d1d7210 */ /* 0x000fe40007ffe01e */
[C-C-:B------:R-:W-:Y:S02]  /*5430*/  SHF.R.W.U32 R18, R16.reuse, 0x7, R16.reuse ;  /* 0x0000000710127819 */ /* 0x140fe40000001e10 */
[--C-:B------:R-:W-:Y:S02]  /*5440*/  SHF.R.W.U32 R31, R16, 0x12, R16.reuse ;  /* 0x00000012101f7819 */ /* 0x100fe40000001e10 */
[----:B------:R-:W-:-:S02]  /*5450*/  SHF.R.U32.HI R28, RZ, 0x3, R16 ;  /* 0x00000003ff1c7819 */ /* 0x000fc40000011610 */
[----:B------:R-:W-:Y:S02]  /*5460*/  IADD3 R25, PT, PT, R36, -0x6f410006, R15 ;  /* 0x90befffa24197810 */ /* 0x000fe40007ffe00f */
[C-C-:B------:R-:W-:Y:S02]  /*5470*/  SHF.R.W.U32 R30, R29.reuse, 0x2, R29.reuse ;  /* 0x000000021d1e7819 */ /* 0x140fe40000001e1d */
[C-C-:B------:R-:W-:Y:S02]  /*5480*/  SHF.R.W.U32 R33, R29.reuse, 0xd, R29.reuse ;  /* 0x0000000d1d217819 */ /* 0x140fe40000001e1d */
[----:B------:R-:W-:Y:S02]  /*5490*/  SHF.R.W.U32 R32, R29, 0x16, R29 ;  /* 0x000000161d207819 */ /* 0x000fe40000001e1d */
[----:B------:R-:W-:Y:S01]  /*54a0*/  LOP3.LUT R28, R31, R28, R18, 0x96, !PT ;  /* 0x0000001c1f1c7212 */ /* 0x000fe200078e9612 */
[----:B------:R-:W-:Y:S01]  /*54b0*/  IMAD.IADD R18, R34, 0x1, R25 ;  /* 0x0000000122127824 */ /* 0x000fe200078e0219 */
[----:B------:R-:W-:-:S02]  /*54c0*/  LOP3.LUT R32, R32, R33, R30, 0x96, !PT ;  /* 0x0000002120207212 */ /* 0x000fc400078e961e */
[----:B------:R-:W-:Y:S02]  /*54d0*/  LOP3.LUT R23, R34, R23, R29, 0xe8, !PT ;  /* 0x0000001722177212 */ /* 0x000fe400078ee81d */
[C-C-:B------:R-:W-:Y:S02]  /*54e0*/  SHF.R.W.U32 R30, R26.reuse, 0x11, R26.reuse ;  /* 0x000000111a1e7819 */ /* 0x140fe40000001e1a */
[--C-:B------:R-:W-:Y:S02]  /*54f0*/  SHF.R.W.U32 R31, R26, 0x13, R26.reuse ;  /* 0x000000131a1f7819 */ /* 0x100fe40000001e1a */
[----:B------:R-:W-:Y:S02]  /*5500*/  SHF.R.U32.HI R26, RZ, 0xa, R26 ;  /* 0x0000000aff1a7819 */ /* 0x000fe4000001161a */
[----:B------:R-:W-:Y:S02]  /*5510*/  IADD3 R23, PT, PT, R32, R11, R23 ;  /* 0x0000000b20177210 */ /* 0x000fe40007ffe017 */
[----:B------:R-:W-:-:S02]  /*5520*/  SHF.R.W.U32 R33, R18, 0x6, R18 ;  /* 0x0000000612217819 */ /* 0x000fc40000001e12 */
[C-C-:B------:R-:W-:Y:S02]  /*5530*/  SHF.R.W.U32 R36, R18.reuse, 0xb, R18.reuse ;  /* 0x0000000b12247819 */ /* 0x140fe40000001e12 */
[----:B------:R-:W-:Y:S02]  /*5540*/  SHF.R.W.U32 R35, R18, 0x19, R18 ;  /* 0x0000001912237819 */ /* 0x000fe40000001e12 */
[----:B------:R-:W-:Y:S02]  /*5550*/  IADD3 R28, PT, PT, R19, R24, R28 ;  /* 0x00000018131c7210 */ /* 0x000fe40007ffe01c */
[----:B------:R-:W-:Y:S02]  /*5560*/  LOP3.LUT R19, R31, R26, R30, 0x96, !PT ;  /* 0x0000001a1f137212 */ /* 0x000fe400078e961e */
[C-C-:B------:R-:W-:Y:S02]  /*5570*/  SHF.R.W.U32 R11, R23.reuse, 0x2, R23.reuse ;  /* 0x00000002170b7819 */ /* 0x140fe40000001e17 */
[--C-:B------:R-:W-:Y:S01]  /*5580*/  SHF.R.W.U32 R24, R23, 0xd, R23.reuse ;  /* 0x0000000d17187819 */ /* 0x100fe20000001e17 */
[----:B------:R-:W-:Y:S01]  /*5590*/  IMAD.IADD R19, R19, 0x1, R28 ;  /* 0x0000000113137824 */ /* 0x000fe200078e021c */
[----:B------:R-:W-:-:S02]  /*55a0*/  SHF.R.W.U32 R26, R23, 0x16, R23 ;  /* 0x00000016171a7819 */ /* 0x000fc40000001e17 */
[----:B------:R-:W-:Y:S02]  /*55b0*/  LOP3.LUT R36, R35, R36, R33, 0x96, !PT ;  /* 0x0000002423247212 */ /* 0x000fe400078e9621 */
[----:B------:R-:W-:Y:S02]  /*55c0*/  LOP3.LUT R30, R13, R18, R20, 0xe2, !PT ;  /* 0x000000120d1e7212 */ /* 0x000fe400078ee214 */
[----:B------:R-:W-:Y:S02]  /*55d0*/  LOP3.LUT R11, R26, R24, R11, 0x96, !PT ;  /* 0x000000181a0b7212 */ /* 0x000fe400078e960b */
[----:B------:R-:W-:Y:S02]  /*55e0*/  IADD3 R24, PT, PT, R36, R30, R27 ;  /* 0x0000001e24187210 */ /* 0x000fe40007ffe01b */
[----:B------:R-:W-:Y:S02]  /*55f0*/  LOP3.LUT R34, R29, R34, R23, 0xe8, !PT ;  /* 0x000000221d227212 */ /* 0x000fe400078ee817 */
[----:B------:R-:W-:-:S02]  /*5600*/  IADD3 R24, PT, PT, R24, -0x5baf9315, R19 ;  /* 0xa4506ceb18187810 */ /* 0x000fc40007ffe013 */
[----:B------:R-:W-:Y:S02]  /*5610*/  IADD3 R22, PT, PT, R11, R22, R34 ;  /* 0x000000160b167210 */ /* 0x000fe40007ffe022 */
[--C-:B------:R-:W-:Y:S01]  /*5620*/  SHF.R.W.U32 R26, R17, 0x7, R17.reuse ;  /* 0x00000007111a7819 */ /* 0x100fe20000001e11 */
[----:B------:R-:W-:Y:S01]  /*5630*/  IMAD.IADD R11, R29, 0x1, R24 ;  /* 0x000000011d0b7824 */ /* 0x000fe200078e0218 */
[--C-:B------:R-:W-:Y:S02]  /*5640*/  SHF.R.W.U32 R27, R17, 0x12, R17.reuse ;  /* 0x00000012111b7819 */ /* 0x100fe40000001e11 */
[----:B------:R-:W-:Y:S02]  /*5650*/  SHF.R.U32.HI R28, RZ, 0x3, R17 ;  /* 0x00000003ff1c7819 */ /* 0x000fe40000011611 */
[C-C-:B------:R-:W-:Y:S02]  /*5660*/  SHF.R.W.U32 R30, R22.reuse, 0x2, R22.reuse ;  /* 0x00000002161e7819 */ /* 0x140fe40000001e16 */
[----:B------:R-:W-:-:S02]  /*5670*/  SHF.R.W.U32 R31, R22, 0xd, R22 ;  /* 0x0000000d161f7819 */ /* 0x000fc40000001e16 */
[----:B------:R-:W-:Y:S02]  /*5680*/  SHF.R.W.U32 R32, R22, 0x16, R22 ;  /* 0x0000001616207819 */ /* 0x000fe40000001e16 */
[C-C-:B------:R-:W-:Y:S02]  /*5690*/  SHF.R.W.U32 R33, R11.reuse, 0x6, R11.reuse ;  /* 0x000000060b217819 */ /* 0x140fe40000001e0b */
[C-C-:B------:R-:W-:Y:S02]  /*56a0*/  SHF.R.W.U32 R34, R11.reuse, 0xb, R11.reuse ;  /* 0x0000000b0b227819 */ /* 0x140fe40000001e0b */
[----:B------:R-:W-:Y:S02]  /*56b0*/  SHF.R.W.U32 R35, R11, 0x19, R11 ;  /* 0x000000190b237819 */ /* 0x000fe40000001e0b */
[----:B------:R-:W-:Y:S02]  /*56c0*/  LOP3.LUT R26, R27, R28, R26, 0x96, !PT ;  /* 0x0000001c1b1a7212 */ /* 0x000fe400078e961a */
[----:B------:R-:W-:-:S02]  /*56d0*/  LOP3.LUT R30, R32, R31, R30, 0x96, !PT ;  /* 0x0000001f201e7212 */ /* 0x000fc400078e961e */
[C-C-:B------:R-:W-:Y:S02]  /*56e0*/  SHF.R.W.U32 R27, R15.reuse, 0x11, R15.reuse ;  /* 0x000000110f1b7819 */ /* 0x140fe40000001e0f */
[----:B------:R-:W-:Y:S02]  /*56f0*/  SHF.R.W.U32 R28, R15, 0x13, R15 ;  /* 0x000000130f1c7819 */ /* 0x000fe40000001e0f */
[----:B------:R-:W-:Y:S02]  /*5700*/  LOP3.LUT R33, R35, R34, R33, 0x96, !PT ;  /* 0x0000002223217212 */ /* 0x000fe400078e9621 */
[----:B------:R-:W-:Y:S02]  /*5710*/  LOP3.LUT R29, R23, R29, R22, 0xe8, !PT ;  /* 0x0000001d171d7212 */ /* 0x000fe400078ee816 */
[----:B------:R-:W-:Y:S02]  /*5720*/  SHF.R.U32.HI R15, RZ, 0xa, R15 ;  /* 0x0000000aff0f7819 */ /* 0x000fe4000001160f */
[----:B------:R-:W-:-:S02]  /*5730*/  LOP3.LUT R31, R18, R11, R13, 0xe2, !PT ;  /* 0x0000000b121f7212 */ /* 0x000fc400078ee20d */
[----:B------:R-:W-:Y:S02]  /*5740*/  IADD3 R25, PT, PT, R30, R25, R29 ;  /* 0x000000191e197210 */ /* 0x000fe40007ffe01d */
[----:B------:R-:W-:Y:S02]  /*5750*/  IADD3 R26, PT, PT, R21, R16, R26 ;  /* 0x00000010151a7210 */ /* 0x000fe40007ffe01a */
[----:B------:R-:W-:Y:S02]  /*5760*/  LOP3.LUT R15, R28, R15, R27, 0x96, !PT ;  /* 0x0000000f1c0f7212 */ /* 0x000fe400078e961b */
[----:B------:R-:W-:Y:S02]  /*5770*/  IADD3 R31, PT, PT, R33, R31, R20 ;  /* 0x0000001f211f7210 */ /* 0x000fe40007ffe014 */
[C-C-:B------:R-:W-:Y:S02]  /*5780*/  SHF.R.W.U32 R16, R25.reuse, 0x2, R25.reuse ;  /* 0x0000000219107819 */ /* 0x140fe40000001e19 */
[----:B------:R-:W-:-:S02]  /*5790*/  SHF.R.W.U32 R21, R25, 0xd, R25 ;  /* 0x0000000d19157819 */ /* 0x000fc40000001e19 */
[----:B------:R-:W-:Y:S02]  /*57a0*/  SHF.R.W.U32 R20, R25, 0x16, R25 ;  /* 0x0000001619147819 */ /* 0x000fe40000001e19 */
[----:B------:R-:W-:Y:S02]  /*57b0*/  IADD3 R31, PT, PT, R31, R26, R15 ;  /* 0x0000001a1f1f7210 */ /* 0x000fe40007ffe00f */
[----:B------:R-:W-:Y:S02]  /*57c0*/  LOP3.LUT R21, R20, R21, R16, 0x96, !PT ;  /* 0x0000001514157212 */ /* 0x000fe400078e9610 */
[----:B------:R-:W-:Y:S01]  /*57d0*/  LOP3.LUT R26, R22, R23, R25, 0xe8, !PT ;  /* 0x00000017161a7212 */ /* 0x000fe200078ee819 */
[----:B------:R-:W-:Y:S01]  /*57e0*/  VIADD R20, R31, 0xbef9a3f7 ;  /* 0xbef9a3f71f147836 */ /* 0x000fe20000000000 */
[C---:B------:R-:W-:Y:S02]  /*57f0*/  SHF.R.W.U32 R15, R12.reuse, 0x7, R12 ;  /* 0x000000070c0f7819 */ /* 0x040fe40000001e0c */
[----:B------:R-:W-:Y:S01]  /*5800*/  IADD3 R24, PT, PT, R21, R24, R26 ;  /* 0x0000001815187210 */ /* 0x000fe20007ffe01a */
[----:B------:R-:W-:Y:S01]  /*5810*/  IMAD.IADD R23, R23, 0x1, R20 ;  /* 0x0000000117177824 */ /* 0x000fe200078e0214 */
[----:B------:R-:W-:-:S02]  /*5820*/  SHF.R.W.U32 R16, R12, 0x12, R12 ;  /* 0x000000120c107819 */ /* 0x000fc40000001e0c */
[----:B------:R-:W-:Y:S02]  /*5830*/  SHF.R.U32.HI R12, RZ, 0x3, R12 ;  /* 0x00000003ff0c7819 */ /* 0x000fe4000001160c */
[C-C-:B------:R-:W-:Y:S02]  /*5840*/  SHF.R.W.U32 R21, R24.reuse, 0x2, R24.reuse ;  /* 0x0000000218157819 */ /* 0x140fe40000001e18 */
[C-C-:B------:R-:W-:Y:S02]  /*5850*/  SHF.R.W.U32 R26, R24.reuse, 0xd, R24.reuse ;  /* 0x0000000d181a7819 */ /* 0x140fe40000001e18 */
[----:B------:R-:W-:Y:S02]  /*5860*/  SHF.R.W.U32 R27, R24, 0x16, R24 ;  /* 0x00000016181b7819 */ /* 0x000fe40000001e18 */
[C-C-:B------:R-:W-:Y:S02]  /*5870*/  SHF.R.W.U32 R28, R23.reuse, 0x6, R23.reuse ;  /* 0x00000006171c7819 */ /* 0x140fe40000001e17 */
[----:B------:R-:W-:-:S02]  /*5880*/  SHF.R.W.U32 R29, R23, 0xb, R23 ;  /* 0x0000000b171d7819 */ /* 0x000fc40000001e17 */
[----:B------:R-:W-:Y:S02]  /*5890*/  SHF.R.W.U32 R30, R23, 0x19, R23 ;  /* 0x00000019171e7819 */ /* 0x000fe40000001e17 */
[----:B------:R-:W-:Y:S02]  /*58a0*/  LOP3.LUT R12, R16, R12, R15, 0x96, !PT ;  /* 0x0000000c100c7212 */ /* 0x000fe400078e960f */
[----:B------:R-:W-:Y:S02]  /*58b0*/  LOP3.LUT R21, R27, R26, R21, 0x96, !PT ;  /* 0x0000001a1b157212 */ /* 0x000fe400078e9615 */
[C-C-:B------:R-:W-:Y:S02]  /*58c0*/  SHF.R.W.U32 R15, R19.reuse, 0x11, R19.reuse ;  /* 0x00000011130f7819 */ /* 0x140fe40000001e13 */
[----:B------:R-:W-:Y:S02]  /*58d0*/  SHF.R.W.U32 R16, R19, 0x13, R19 ;  /* 0x0000001313107819 */ /* 0x000fe40000001e13 */
[----:B------:R-:W-:-:S02]  /*58e0*/  LOP3.LUT R28, R30, R29, R28, 0x96, !PT ;  /* 0x0000001d1e1c7212 */ /* 0x000fc400078e961c */
[----:B------:R-:W-:Y:S02]  /*58f0*/  SHF.R.U32.HI R19, RZ, 0xa, R19 ;  /* 0x0000000aff137819 */ /* 0x000fe40000011613 */
[----:B------:R-:W-:Y:S02]  /*5900*/  LOP3.LUT R27, R11, R23, R18, 0xe2, !PT ;  /* 0x000000170b1b7212 */ /* 0x000fe400078ee212 */
[----:B------:R-:W-:Y:S02]  /*5910*/  LOP3.LUT R26, R25, R22, R24, 0xe8, !PT ;  /* 0x00000016191a7212 */ /* 0x000fe400078ee818 */
[----:B------:R-:W-:Y:S02]  /*5920*/  IADD3 R12, PT, PT, R14, R17, R12 ;  /* 0x000000110e0c7210 */ /* 0x000fe40007ffe00c */
[----:B------:R-:W-:Y:S02]  /*5930*/  LOP3.LUT R15, R16, R19, R15, 0x96, !PT ;  /* 0x00000013100f7212 */ /* 0x000fe400078e960f */
[----:B------:R-:W-:-:S02]  /*5940*/  IADD3 R27, PT, PT, R28, R27, R13 ;  /* 0x0000001b1c1b7210 */ /* 0x000fc40007ffe00d */
[----:B------:R-:W-:Y:S02]  /*5950*/  IADD3 R21, PT, PT, R21, R20, R26 ;  /* 0x0000001415157210 */ /* 0x000fe40007ffe01a */
[----:B------:R-:W-:Y:S02]  /*5960*/  IADD3 R12, PT, PT, R27, R12, R15 ;  /* 0x0000000c1b0c7210 */ /* 0x000fe40007ffe00f */
[C-C-:B------:R-:W-:Y:S02]  /*5970*/  SHF.R.W.U32 R13, R21.reuse, 0x2, R21.reuse ;  /* 0x00000002150d7819 */ /* 0x140fe40000001e15 */
[C-C-:B------:R-:W-:Y:S01]  /*5980*/  SHF.R.W.U32 R14, R21.reuse, 0xd, R21.reuse ;  /* 0x0000000d150e7819 */ /* 0x140fe20000001e15 */
[----:B------:R-:W-:Y:S01]  /*5990*/  VIADD R19, R12, 0xc67178f2 ;  /* 0xc67178f20c137836 */ /* 0x000fe20000000000 */
[--C-:B------:R-:W-:Y:S02]  /*59a0*/  SHF.R.W.U32 R16, R21, 0x16, R21.reuse ;  /* 0x0000001615107819 */ /* 0x100fe40000001e15 */
[----:B------:R-:W-:-:S02]  /*59b0*/  LOP3.LUT R15, R24, R25, R21, 0xe8, !PT ;  /* 0x00000019180f7212 */ /* 0x000fc400078ee815 */
[----:B------:R-:W-:Y:S01]  /*59c0*/  LOP3.LUT R14, R16, R14, R13, 0x96, !PT ;  /* 0x0000000e100e7212 */ /* 0x000fe200078e960d */
[----:B------:R-:W-:-:S03]  /*59d0*/  VIADD R16, R21, 0xbb67ae85 ;  /* 0xbb67ae8515107836 */ /* 0x000fc60000000000 */
[----:B------:R-:W-:Y:S02]  /*59e0*/  IADD3 R14, PT, PT, R14, R19, R15 ;  /* 0x000000130e0e7210 */ /* 0x000fe40007ffe00f */
[--C-:B------:R-:W-:Y:S02]  /*59f0*/  SHF.R.U32.HI R17, RZ, 0x18, R16.reuse ;  /* 0x00000018ff117819 */ /* 0x100fe40000011610 */
[----:B------:R-:W-:Y:S01]  /*5a00*/  SHF.R.U32.HI R34, RZ, 0x8, R16 ;  /* 0x00000008ff227819 */ /* 0x000fe20000011610 */
[----:B------:R-:W-:Y:S01]  /*5a10*/  VIADD R14, R14, 0x6a09e667 ;  /* 0x6a09e6670e0e7836 */ /* 0x000fe20000000000 */
[----:B------:R-:W-:-:S04]  /*5a20*/  LOP3.LUT R21, R16, 0xff, RZ, 0xc0, !PT ;  /* 0x000000ff10157812 */ /* 0x000fc800078ec0ff */
[--C-:B------:R-:W-:Y:S02]  /*5a30*/  SHF.R.U32.HI R12, RZ, 0x10, R14.reuse ;  /* 0x00000010ff0c7819 */ /* 0x100fe4000001160e */
[--C-:B------:R-:W-:Y:S02]  /*5a40*/  SHF.R.U32.HI R15, RZ, 0x18, R14.reuse ;  /* 0x00000018ff0f7819 */ /* 0x100fe4000001160e */
[----:B------:R-:W-:Y:S02]  /*5a50*/  SHF.R.U32.HI R33, RZ, 0x8, R14 ;  /* 0x00000008ff217819 */ /* 0x000fe4000001160e */
[----:B------:R-:W-:Y:S02]  /*5a60*/  LOP3.LUT R12, R12, 0xff, RZ, 0xc0, !PT ;  /* 0x000000ff0c0c7812 */ /* 0x000fe400078ec0ff */
[----:B------:R-:W-:Y:S02]  /*5a70*/  LOP3.LUT R13, R33, 0xff, RZ, 0xc0, !PT ;  /* 0x000000ff210d7812 */ /* 0x000fe400078ec0ff */
[----:B------:R-:W-:Y:S01]  /*5a80*/  LOP3.LUT R20, R14, 0xff, RZ, 0xc0, !PT ;  /* 0x000000ff0e147812 */ /* 0x000fe200078ec0ff */
[----:B------:R-:W-:-:S04]  /*5a90*/  IMAD R12, R15, 0x1f, R12 ;  /* 0x0000001f0f0c7824 */ /* 0x000fc800078e020c */
[----:B------:R-:W-:Y:S01]  /*5aa0*/  IMAD R13, R12, 0x1f, R13 ;  /* 0x0000001f0c0d7824 */ /* 0x000fe200078e020d */
[----:B------:R-:W-:-:S03]  /*5ab0*/  SHF.R.U32.HI R12, RZ, 0x10, R16 ;  /* 0x00000010ff0c7819 */ /* 0x000fc60000011610 */
[----:B------:R-:W-:Y:S01]  /*5ac0*/  IMAD R20, R13, 0x1f, R20 ;  /* 0x0000001f0d147824 */ /* 0x000fe200078e0214 */
[----:B------:R-:W-:Y:S02]  /*5ad0*/  LOP3.LUT R13, R12, 0xff, RZ, 0xc0, !PT ;  /* 0x000000ff0c0d7812 */ /* 0x000fe400078ec0ff */
[----:B------:R-:W-:Y:S01]  /*5ae0*/  LOP3.LUT R12, R34, 0xff, RZ, 0xc0, !PT ;  /* 0x000000ff220c7812 */ /* 0x000fe200078ec0ff */
[----:B------:R-:W-:-:S04]  /*5af0*/  IMAD R20, R20, 0x1f, R17 ;  /* 0x0000001f14147824 */ /* 0x000fc800078e0211 */
[----:B------:R-:W-:-:S04]  /*5b00*/  IMAD R13, R20, 0x1f, R13 ;  /* 0x0000001f140d7824 */ /* 0x000fc800078e020d */
[----:B------:R-:W-:-:S04]  /*5b10*/  IMAD R12, R13, 0x1f, R12 ;  /* 0x0000001f0d0c7824 */ /* 0x000fc800078e020c */
[----:B------:R-:W-:Y:S02]  /*5b20*/  IMAD R21, R12, 0x1f, R21 ;  /* 0x0000001f0c157824 */ /* 0x000fe400078e0215 */
[----:B------:R-:W0:Y:S02]  /*5b30*/  LDC.64 R12, c[0x0][0x3b0] ;  /* 0x0000ec00ff0c7b82 */ /* 0x000e240000000a00 */
[----:B------:R-:W-:-:S04]  /*5b40*/  IMAD.HI.U32 R20, R21, 0xc6f946f, RZ ;  /* 0x0c6f946f15147827 */ /* 0x000fc800078e00ff */
[----:B------:R-:W-:-:S05]  /*5b50*/  IMAD.IADD R27, R21, 0x1, -R20 ;  /* 0x00000001151b7824 */ /* 0x000fca00078e0a14 */
[----:B------:R-:W-:-:S04]  /*5b60*/  LEA.HI R27, R27, R20, RZ, 0x1f ;  /* 0x000000141b1b7211 */ /* 0x000fc800078ff8ff */
[----:B------:R-:W-:-:S05]  /*5b70*/  SHF.R.U32.HI R20, RZ, 0x14, R27 ;  /* 0x00000014ff147819 */ /* 0x000fca000001161b */
[----:B------:R-:W-:Y:S02]  /*5b80*/  IMAD R29, R20, -0x1e847d, R21 ;  /* 0xffe17b83141d7824 */ /* 0x000fe400078e0215 */
[----:B------:R-:W1:Y:S02]  /*5b90*/  LDC R20, c[0x0][0x398] ;  /* 0x0000e600ff147b82 */ /* 0x000e640000000800 */
[----:B0-----:R-:W-:-:S06]  /*5ba0*/  IMAD.WIDE.U32 R12, R29, 0x4, R12 ;  /* 0x000000041d0c7825 */ /* 0x001fcc00078e000c */
[----:B------:R-:W2:Y:S01]  /*5bb0*/  LDG.E.CONSTANT R12, desc[UR8][R12.64] ;  /* 0x000000080c0c7981 */ /* 0x000ea2000c1e9900 */
[----:B------:R-:W-:Y:S01]  /*5bc0*/  BSSY.RECONVERGENT B1, `(.L_x_1) ;  /* 0x000012c000017945 */ /* 0x000fe20003800200 */
[----:B------:R-:W-:Y:S02]  /*5bd0*/  IADD3 R22, PT, PT, R19, 0x510e527f, R22 ;  /* 0x510e527f13167810 */ /* 0x000fe40007ffe016 */
[----:B-1----:R-:W-:-:S04]  /*5be0*/  ISETP.GE.AND P0, PT, R20, 0x1, PT ;  /* 0x000000011400780c */ /* 0x002fc80003f06270 */
[----:B--2---:R-:W-:-:S13]  /*5bf0*/  ISETP.EQ.OR P0, PT, R12, -0x1, !P0 ;  /* 0xffffffff0c00780c */ /* 0x004fda0004702670 */
[----:B------:R-:W-:Y:S05]  /*5c00*/  @P0 BRA `(.L_x_2) ;  /* 0x00000010009c0947 */ /* 0x000fea0003800000 */
[----:B------:R-:W-:Y:S01]  /*5c10*/  VIADD R24, R24, 0x3c6ef372 ;  /* 0x3c6ef37218187836 */ /* 0x000fe20000000000 */
[--C-:B------:R-:W-:Y:S01]  /*5c20*/  SHF.R.U32.HI R28, RZ, 0x18, R22.reuse ;  /* 0x00000018ff1c7819 */ /* 0x100fe20000011616 */
[----:B------:R-:W-:Y:S01]  /*5c30*/  VIADD R25, R25, 0xa54ff53a ;  /* 0xa54ff53a19197836 */ /* 0x000fe20000000000 */
[----:B------:R-:W-:Y:S01]  /*5c40*/  SHF.R.U32.HI R48, RZ, 0x8, R22 ;  /* 0x00000008ff307819 */ /* 0x000fe20000011616 */
[----:B------:R-:W-:Y:S01]  /*5c50*/  VIADD R23, R23, 0x9b05688c ;  /* 0x9b05688c17177836 */ /* 0x000fe20000000000 */
[----:B------:R-:W-:Y:S01]  /*5c60*/  PRMT R47, R14, 0x7632, R47 ;  /* 0x000076320e2f7816 */ /* 0x000fe2000000002f */
[----:B------:R-:W-:Y:S01]  /*5c70*/  VIADD R11, R11, 0x1f83d9ab ;  /* 0x1f83d9ab0b0b7836 */ /* 0x000fe20000000000 */
[----:B------:R-:W-:Y:S01]  /*5c80*/  PRMT R46, R16, 0x7632, R46 ;  /* 0x00007632102e7816 */ /* 0x000fe2000000002e */
[----:B------:R-:W-:Y:S01]  /*5c90*/  VIADD R18, R18, 0x5be0cd19 ;  /* 0x5be0cd1912127836 */ /* 0x000fe20000000000 */
[----:B------:R-:W-:Y:S02]  /*5ca0*/  PRMT R45, R22, 0x7632, R45 ;  /* 0x00007632162d7816 */ /* 0x000fe4000000002d */
[----:B------:R-:W-:-:S02]  /*5cb0*/  SHF.R.U32.HI R27, RZ, 0x18, R24 ;  /* 0x00000018ff1b7819 */ /* 0x000fc40000011618 */
[----:B------:R-:W-:Y:S02]  /*5cc0*/  SHF.R.U32.HI R44, RZ, 0x8, R24 ;  /* 0x00000008ff2c7819 */ /* 0x000fe40000011618 */
[--C-:B------:R-:W-:Y:S02]  /*5cd0*/  SHF.R.U32.HI R26, RZ, 0x18, R25.reuse ;  /* 0x00000018ff1a7819 */ /* 0x100fe40000011619 */
[----:B------:R-:W-:Y:S02]  /*5ce0*/  SHF.R.U32.HI R43, RZ, 0x8, R25 ;  /* 0x00000008ff2b7819 */ /* 0x000fe40000011619 */
[--C-:B------:R-:W-:Y:S02]  /*5cf0*/  SHF.R.U32.HI R21, RZ, 0x18, R23.reuse ;  /* 0x00000018ff157819 */ /* 0x100fe40000011617 */
[----:B------:R-:W-:Y:S02]  /*5d00*/  SHF.R.U32.HI R42, RZ, 0x8, R23 ;  /* 0x00000008ff2a7819 */ /* 0x000fe40000011617 */
[----:B------:R-:W-:-:S02]  /*5d10*/  SHF.R.U32.HI R20, RZ, 0x18, R11 ;  /* 0x00000018ff147819 */ /* 0x000fc4000001160b */
[----:B------:R-:W-:Y:S02]  /*5d20*/  SHF.R.U32.HI R41, RZ, 0x8, R11 ;  /* 0x00000008ff297819 */ /* 0x000fe4000001160b */
[--C-:B------:R-:W-:Y:S02]  /*5d30*/  SHF.R.U32.HI R19, RZ, 0x18, R18.reuse ;  /* 0x00000018ff137819 */ /* 0x100fe40000011612 */
[----:B------:R-:W-:Y:S02]  /*5d40*/  SHF.R.U32.HI R40, RZ, 0x8, R18 ;  /* 0x00000008ff287819 */ /* 0x000fe40000011612 */
[----:B------:R-:W-:Y:S02]  /*5d50*/  PRMT R39, R24, 0x7632, R39 ;  /* 0x0000763218277816 */ /* 0x000fe40000000027 */
[----:B------:R-:W-:Y:S02]  /*5d60*/  PRMT R38, R25, 0x7632, R38 ;  /* 0x0000763219267816 */ /* 0x000fe40000000026 */
[----:B------:R-:W-:-:S02]  /*5d70*/  PRMT R37, R23, 0x7632, R37 ;  /* 0x0000763217257816 */ /* 0x000fc40000000025 */
[----:B------:R-:W-:Y:S02]  /*5d80*/  PRMT R36, R11, 0x7632, R36 ;  /* 0x000076320b247816 */ /* 0x000fe40000000024 */
[----:B------:R-:W-:-:S07]  /*5d90*/  PRMT R35, R18, 0x7632, R35 ;  /* 0x0000763212237816 */ /* 0x000fce0000000023 */
.L_x_8:
[----:B------:R-:W-:Y:S01]  /*5da0*/  BSSY.RECONVERGENT B2, `(.L_x_3) ;  /* 0x0000107000027945 */ /* 0x000fe20003800200 */
[----:B------:R-:W-:Y:S02]  /*5db0*/  IMAD.MOV.U32 R31, RZ, RZ, RZ ;  /* 0x000000ffff1f7224 */ /* 0x000fe400078e00ff */
[----:B------:R-:W-:-:S07]  /*5dc0*/  IMAD.U32 R30, RZ, RZ, UR4 ;  /* 0x00000004ff1e7e24 */ /* 0x000fce000f8e00ff */
.L_x_7:
[----:B------:R-:W-:-:S05]  /*5dd0*/  IMAD.IADD R12, R30, 0x1, -R31 ;  /* 0x000000011e0c7824 */ /* 0x000fca00078e0a1f */
[----:B------:R-:W-:-:S04]  /*5de0*/  LEA.HI R32, R12, R12, RZ, 0x1 ;  /* 0x0000000c0c207211 */ /* 0x000fc800078f08ff */
[----:B------:R-:W-:-:S05]  /*5df0*/  LEA.HI.SX32 R32, R32, R31, 0x1f ;  /* 0x0000001f20207211 */ /* 0x000fca00078ffaff */
[----:B------:R-:W-:-:S05]  /*5e00*/  IMAD.SHL.U32 R13, R32, 0x20, RZ ;  /* 0x00000020200d7824 */ /* 0x000fca00078e00ff */
[----:B------:R-:W-:-:S04]  /*5e10*/  IADD3 R12, P0, PT, R13, UR12, RZ ;  /* 0x0000000c0d0c7c10 */ /* 0x000fc8000ff1e0ff */
[----:B------:R-:W-:-:S05]  /*5e20*/  LEA.HI.X.SX32 R13, R13, UR13, 0x1, P0 ;  /* 0x0000000d0d0d7c11 */ /* 0x000fca00080f0eff */
[----:B------:R-:W2:Y:S01]  /*5e30*/  LDG.E.U8.CONSTANT R50, desc[UR8][R12.64] ;  /* 0x000000080c327981 */ /* 0x000ea2000c1e9100 */
[----:B------:R-:W-:Y:S01]  /*5e40*/  BSSY.RECONVERGENT B3, `(.L_x_4) ;  /* 0x00000f8000037945 */ /* 0x000fe20003800200 */
[----:B------:R-:W-:Y:S02]  /*5e50*/  PLOP3.LUT P0, PT, PT, PT, PT, 0x80, 0x8 ;  /* 0x000000000008781c */ /* 0x000fe40003f0f070 */
[----:B--2---:R-:W-:-:S13]  /*5e60*/  ISETP.GT.U32.AND P1, PT, R50, R15, PT ;  /* 0x0000000f3200720c */ /* 0x004fda0003f24070 */
[----:B------:R-:W-:Y:S05]  /*5e70*/  @P1 BRA `(.L_x_5) ;  /* 0x0000000c00d01947 */ /* 0x000fea0003800000 */
[----:B------:R-:W-:Y:S02]  /*5e80*/  ISETP.GE.U32.AND P1, PT, R50, R15, PT ;  /* 0x0000000f3200720c */ /* 0x000fe40003f26070 */
[----:B------:R-:W-:-:S11]  /*5e90*/  PLOP3.LUT P0, PT, PT, PT, PT, 0x8, 0x80 ;  /* 0x000000000080781c */ /* 0x000fd60003f0e170 */
[----:B------:R-:W-:Y:S05]  /*5ea0*/  @!P1 BRA `(.L_x_5) ;  /* 0x0000000c00c49947 */ /* 0x000fea0003800000 */
[----:B------:R-:W2:Y:S01]  /*5eb0*/  LDG.E.U8.CONSTANT R49, desc[UR8][R12.64+0x1] ;  /* 0x000001080c317981 */ /* 0x000ea2000c1e9100 */
[----:B------:R-:W-:Y:S02]  /*5ec0*/  LOP3.LUT R50, R47, 0xff, RZ, 0xc0, !PT ;  /* 0x000000ff2f327812 */ /* 0x000fe400078ec0ff */
        /* <DEDUP_REMOVED lines=236> */
[----:B------:R-:W-:-:S13]  /*6d90*/  ISETP.GE.U32.AND P0, PT, R12, R49, PT ;  /* 0x000000310c00720c */ /* 0x000fda0003f06070 */
[----:B------:R-:W-:Y:S05]  /*6da0*/  @P0 BRA `(.L_x_6) ;  /* 0x0000000000600947 */ /* 0x000fea0003800000 */
[----:B------:R-:W-:-:S13]  /*6db0*/  PLOP3.LUT P0, PT, PT, PT, PT, 0x8, 0x80 ;  /* 0x000000000080781c */ /* 0x000fda0003f0e170 */
.L_x_5:
[----:B------:R-:W-:Y:S05]  /*6dc0*/  BSYNC.RECONVERGENT B3 ;  /* 0x0000000000037941 */ /* 0x000fea0003800200 */
.L_x_4:
[C---:B------:R-:W-:Y:S02]  /*6dd0*/  @!P0 VIADD R31, R32.reuse, 0x1 ;  /* 0x00000001201f8836 */ /* 0x040fe40000000000 */
[----:B------:R-:W-:-:S05]  /*6de0*/  @P0 VIADD R30, R32, 0xffffffff ;  /* 0xffffffff201e0836 */ /* 0x000fca0000000000 */
[----:B------:R-:W-:-:S13]  /*6df0*/  ISETP.GT.AND P0, PT, R31, R30, PT ;  /* 0x0000001e1f00720c */ /* 0x000fda0003f04270 */
[----:B------:R-:W-:Y:S05]  /*6e00*/  @!P0 BRA `(.L_x_7) ;  /* 0xffffffec00f08947 */ /* 0x000fea000383ffff */
[----:B------:R-:W-:Y:S05]  /*6e10*/  BSYNC.RECONVERGENT B2 ;  /* 0x0000000000027941 */ /* 0x000fea0003800200 */
.L_x_3:
[----:B------:R-:W0:Y:S02]  /*6e20*/  LDC.64 R12, c[0x0][0x3b0] ;  /* 0x0000ec00ff0c7b82 */ /* 0x000e240000000a00 */
[----:B0-----:R-:W-:-:S06]  /*6e30*/  IMAD.WIDE.U32 R12, R29, 0x4, R12 ;  /* 0x000000041d0c7825 */ /* 0x001fcc00078e000c */
[----:B------:R-:W2:Y:S01]  /*6e40*/  LDG.E.CONSTANT R12, desc[UR8][R12.64+0x4] ;  /* 0x000004080c0c7981 */ /* 0x000ea2000c1e9900 */
[----:B------:R-:W-:Y:S01]  /*6e50*/  VIADD R29, R29, 0x1 ;  /* 0x000000011d1d7836 */ /* 0x000fe20000000000 */
[----:B--2---:R-:W-:-:S13]  /*6e60*/  ISETP.NE.AND P0, PT, R12, -0x1, PT ;  /* 0xffffffff0c00780c */ /* 0x004fda0003f05270 */
[----:B------:R-:W-:Y:S05]  /*6e70*/  @P0 BRA `(.L_x_8) ;  /* 0xffffffec00c80947 */ /* 0x000fea000383ffff */
.L_x_2:
[----:B------:R-:W-:Y:S05]  /*6e80*/  BSYNC.RECONVERGENT B1 ;  /* 0x0000000000017941 */ /* 0x000fea0003800200 */
.L_x_1:
[C---:B------:R-:W-:Y:S02]  /*6e90*/  ISETP.GE.U32.AND P0, PT, R4.reuse, 0x3976d040, PT ;  /* 0x3976d0400400780c */ /* 0x040fe40003f06070 */
[----:B------:R-:W-:Y:S02]  /*6ea0*/  IADD3 R4, P1, PT, R4, 0x180000, RZ ;  /* 0x0018000004047810 */ /* 0x000fe40007f3e0ff */
[----:B------:R-:W-:-:S03]  /*6eb0*/  ISETP.GE.U32.AND.EX P0, PT, R5, 0xd, PT, P0 ;  /* 0x0000000d0500780c */ /* 0x000fc60003f06100 */
[----:B------:R-:W-:-:S10]  /*6ec0*/  IMAD.X R5, RZ, RZ, R5, P1 ;  /* 0x000000ffff057224 */ /* 0x000fd400008e0605 */
[----:B------:R-:W-:Y:S05]  /*6ed0*/  @!P0 BRA `(.L_x_9) ;  /* 0xffffff9400208947 */ /* 0x000fea000383ffff */
[----:B------:R-:W-:Y:S05]  /*6ee0*/  BSYNC.RECONVERGENT B0 ;  /* 0x0000000000007941 */ /* 0x000fea0003800200 */
.L_x_0:
[----:B------:R-:W-:-:S05]  /*6ef0*/  VIADD R3, R3, 0x1 ;  /* 0x0000000103037836 */ /* 0x000fca0000000000 */
[----:B------:R-:W-:-:S13]  /*6f00*/  ISETP.NE.AND P0, PT, R3, 0xa, PT ;  /* 0x0000000a0300780c */ /* 0x000fda0003f05270 */
[----:B------:R-:W-:Y:S05]  /*6f10*/  @P0 BRA `(.L_x_10) ;  /* 0xffffff9000600947 */ /* 0x000fea000383ffff */
[----:B------:R-:W-:Y:S05]  /*6f20*/  EXIT ;  /* 0x000000000000794d */ /* 0x000fea0003800000 */
.L_x_6:
[----:B------:R-:W0:Y:S01]  /*6f30*/  S2R R0, SR_LANEID ;  /* 0x0000000000007919 */ /* 0x000e220000000000 */
[----:B------:R-:W1:Y:S01]  /*6f40*/  LDC.64 R2, c[0x0][0x3a8] ;  /* 0x0000ea00ff027b82 */ /* 0x000e620000000a00 */
[----:B------:R-:W-:Y:S02]  /*6f50*/  VOTEU.ANY UR6, UPT, PT ;  /* 0x0000000000067886 */ /* 0x000fe400038e0100 */
[----:B------:R-:W-:Y:S02]  /*6f60*/  UFLO.U32 UR7, UR6 ;  /* 0x00000006000772bd */ /* 0x000fe400080e0000 */
[----:B------:R-:W1:Y:S04]  /*6f70*/  POPC R5, UR6 ;  /* 0x0000000600057d09 */ /* 0x000e680008000000 */
[----:B0-----:R-:W-:-:S13]  /*6f80*/  ISETP.EQ.U32.AND P0, PT, R0, UR7, PT ;  /* 0x0000000700007c0c */ /* 0x001fda000bf02070 */
[----:B-1----:R-:W-:Y:S01]  /*6f90*/  @P0 REDG.E.ADD.STRONG.GPU desc[UR8][R2.64], R5 ;  /* 0x000000050200098e */ /* 0x002fe2000c12e108 */
[----:B------:R-:W-:Y:S05]  /*6fa0*/  EXIT ;  /* 0x000000000000794d */ /* 0x000fea0003800000 */
.L_x_11:
[----:B------:R-:W-:-:S00]  /*6fb0*/  BRA `(.L_x_11) ;  /* 0xfffffffc00fc7947 */ /* 0x000fc0000383ffff */
[----:B------:R-:W-:-:S00]  /*6fc0*/  NOP ;  /* 0x0000000000007918 */ /* 0x000fc00000000000 */
        /* <DEDUP_REMOVED lines=11> */
.L_x_12:


//--------------------- .nv.shared._Z30find_passwords_optimized_multiPKhS0_S0_iP13FoundPasswordPiPKii --------------------------
	.section	.nv.shared._Z30find_passwords_optimized_multiPKhS0_S0_iP13FoundPasswordPiPKii,"aw",@nobits
	.sectionflags	@""
.nv.shared._Z30find_passwords_optimized_multiPKhS0_S0_iP13FoundPasswordPiPKii:
	.zero		1032


//--------------------- .nv.shared.reserved.0     --------------------------
	.section	.nv.shared.reserved.0,"aw",@nobits
	.weak		__nv_reservedSMEM_offset_0_alias
	.size		__nv_reservedSMEM_offset_0_alias, 0, 64
	.other		__nv_reservedSMEM_offset_0_alias,@"STO_CUDA_RESERVED_SHARED STV_DEFAULT"
__nv_reservedSMEM_offset_0_alias:
	.zero		0
	.zero		64


//--------------------- .nv.constant0._Z30find_passwords_optimized_multiPKhS0_S0_iP13FoundPasswordPiPKii --------------------------
	.section	.nv.constant0._Z30find_passwords_optimized_multiPKhS0_S0_iP13FoundPasswordPiPKii,"a",@progbits
	.sectionflags	@""
	.align	4
.nv.constant0._Z30find_passwords_optimized_multiPKhS0_S0_iP13FoundPasswordPiPKii:
	.zero		956


//--------------------- SYMBOLS --------------------------

	.type		.nv.reservedSmem.offset0,@object
	.size		.nv.reservedSmem.offset0,0x4
	.type		.nv.reservedSmem.cap,@object
	.size		.nv.reservedSmem.cap,0x4
